//
// Generated by NVIDIA NVVM Compiler
//
// Compiler Build ID: CL-36424714
// Cuda compilation tools, release 13.0, V13.0.88
// Based on NVVM 20.0.0
//

.version 9.0
.target sm_100
.address_size 64

	// .globl	_Z14float_to_colorPhPKf

.visible .entry _Z14float_to_colorPhPKf(
	.param .u64 .ptr .align 1 _Z14float_to_colorPhPKf_param_0,
	.param .u64 .ptr .align 1 _Z14float_to_colorPhPKf_param_1
)
{
	.reg .pred 	%p<15>;
	.reg .b16 	%rs<2>;
	.reg .b32 	%r<34>;
	.reg .b32 	%f<47>;
	.reg .b64 	%rd<9>;

	ld.param.u64 	%rd2, [_Z14float_to_colorPhPKf_param_0];
	ld.param.u64 	%rd3, [_Z14float_to_colorPhPKf_param_1];
	cvta.to.global.u64 	%rd4, %rd3;
	mov.u32 	%r6, %tid.x;
	mov.u32 	%r7, %ctaid.x;
	mov.u32 	%r8, %ntid.x;
	mov.u32 	%r9, %tid.y;
	mov.u32 	%r10, %ctaid.y;
	mov.u32 	%r11, %ntid.y;
	mad.lo.s32 	%r12, %r10, %r11, %r9;
	mov.u32 	%r13, %nctaid.x;
	mad.lo.s32 	%r14, %r12, %r13, %r7;
	mad.lo.s32 	%r1, %r14, %r8, %r6;
	mul.wide.s32 	%rd5, %r1, 4;
	add.s64 	%rd6, %rd4, %rd5;
	ld.global.f32 	%f12, [%rd6];
	setp.gtu.f32 	%p1, %f12, 0f3F000000;
	add.f32 	%f13, %f12, %f12;
	add.f32 	%f14, %f12, 0f3F800000;
	sub.f32 	%f15, %f14, %f12;
	selp.f32 	%f1, %f15, %f13, %p1;
	mul.f32 	%f16, %f12, 0f43B40000;
	cvt.rzi.s32.f32 	%r15, %f16;
	add.s32 	%r16, %r15, 180;
	mul.hi.s32 	%r17, %r16, -1240768329;
	add.s32 	%r18, %r17, %r16;
	shr.u32 	%r19, %r18, 31;
	shr.s32 	%r20, %r18, 8;
	add.s32 	%r21, %r20, %r19;
	mul.lo.s32 	%r22, %r21, 360;
	sub.s32 	%r2, %r16, %r22;
	sub.f32 	%f2, %f13, %f1;
	setp.gt.s32 	%p2, %r2, 240;
	setp.lt.s32 	%p3, %r2, -120;
	selp.b32 	%r23, 480, 120, %p3;
	selp.b32 	%r24, -240, %r23, %p2;
	add.s32 	%r3, %r24, %r2;
	setp.gt.s32 	%p4, %r3, 59;
	@%p4 bra 	$L__BB0_2;
	sub.f32 	%f21, %f1, %f2;
	cvt.rn.f32.s32 	%f22, %r3;
	mul.f32 	%f23, %f21, %f22;
	div.rn.f32 	%f24, %f23, 0f42700000;
	add.f32 	%f44, %f2, %f24;
	bra.uni 	$L__BB0_5;
$L__BB0_2:
	setp.lt.u32 	%p5, %r3, 180;
	mov.f32 	%f44, %f1;
	@%p5 bra 	$L__BB0_5;
	setp.gt.u32 	%p6, %r3, 239;
	mov.f32 	%f44, %f2;
	@%p6 bra 	$L__BB0_5;
	sub.f32 	%f17, %f1, %f2;
	sub.s32 	%r25, 240, %r3;
	cvt.rn.f32.u32 	%f18, %r25;
	mul.f32 	%f19, %f17, %f18;
	div.rn.f32 	%f20, %f19, 0f42700000;
	add.f32 	%f44, %f2, %f20;
$L__BB0_5:
	mul.f32 	%f25, %f44, 0f437F0000;
	cvt.rzi.u32.f32 	%r26, %f25;
	shl.b32 	%r27, %r1, 2;
	cvt.s64.s32 	%rd7, %r27;
	cvta.to.global.u64 	%rd8, %rd2;
	add.s64 	%rd1, %rd8, %rd7;
	st.global.u8 	[%rd1], %r26;
	setp.lt.s32 	%p7, %r2, 0;
	add.s32 	%r28, %r2, 360;
	selp.b32 	%r4, %r28, %r2, %p7;
	setp.gt.s32 	%p8, %r4, 59;
	@%p8 bra 	$L__BB0_7;
	sub.f32 	%f30, %f1, %f2;
	cvt.rn.f32.s32 	%f31, %r4;
	mul.f32 	%f32, %f30, %f31;
	div.rn.f32 	%f33, %f32, 0f42700000;
	add.f32 	%f45, %f2, %f33;
	bra.uni 	$L__BB0_10;
$L__BB0_7:
	setp.lt.u32 	%p9, %r4, 180;
	mov.f32 	%f45, %f1;
	@%p9 bra 	$L__BB0_10;
	setp.gt.u32 	%p10, %r4, 239;
	mov.f32 	%f45, %f2;
	@%p10 bra 	$L__BB0_10;
	sub.f32 	%f26, %f1, %f2;
	sub.s32 	%r29, 240, %r4;
	cvt.rn.f32.u32 	%f27, %r29;
	mul.f32 	%f28, %f26, %f27;
	div.rn.f32 	%f29, %f28, 0f42700000;
	add.f32 	%f45, %f2, %f29;
$L__BB0_10:
	mul.f32 	%f34, %f45, 0f437F0000;
	cvt.rzi.u32.f32 	%r30, %f34;
	st.global.u8 	[%rd1+1], %r30;
	setp.lt.s32 	%p11, %r2, 120;
	selp.b32 	%r31, 240, -120, %p11;
	add.s32 	%r5, %r31, %r2;
	setp.gt.s32 	%p12, %r5, 59;
	@%p12 bra 	$L__BB0_12;
	sub.f32 	%f39, %f1, %f2;
	cvt.rn.f32.s32 	%f40, %r5;
	mul.f32 	%f41, %f39, %f40;
	div.rn.f32 	%f42, %f41, 0f42700000;
	add.f32 	%f46, %f2, %f42;
	bra.uni 	$L__BB0_15;
$L__BB0_12:
	setp.lt.u32 	%p13, %r5, 180;
	mov.f32 	%f46, %f1;
	@%p13 bra 	$L__BB0_15;
	setp.gt.u32 	%p14, %r5, 239;
	mov.f32 	%f46, %f2;
	@%p14 bra 	$L__BB0_15;
	sub.f32 	%f35, %f1, %f2;
	sub.s32 	%r32, 240, %r5;
	cvt.rn.f32.u32 	%f36, %r32;
	mul.f32 	%f37, %f35, %f36;
	div.rn.f32 	%f38, %f37, 0f42700000;
	add.f32 	%f46, %f2, %f38;
$L__BB0_15:
	mul.f32 	%f43, %f46, 0f437F0000;
	cvt.rzi.u32.f32 	%r33, %f43;
	st.global.u8 	[%rd1+2], %r33;
	mov.b16 	%rs1, 255;
	st.global.u8 	[%rd1+3], %rs1;
	ret;

}
	// .globl	_Z14float_to_colorP6uchar4PKf
.visible .entry _Z14float_to_colorP6uchar4PKf(
	.param .u64 .ptr .align 1 _Z14float_to_colorP6uchar4PKf_param_0,
	.param .u64 .ptr .align 1 _Z14float_to_colorP6uchar4PKf_param_1
)
{
	.reg .pred 	%p<15>;
	.reg .b16 	%rs<3>;
	.reg .b32 	%r<33>;
	.reg .b32 	%f<47>;
	.reg .b64 	%rd<9>;

	ld.param.u64 	%rd2, [_Z14float_to_colorP6uchar4PKf_param_0];
	ld.param.u64 	%rd3, [_Z14float_to_colorP6uchar4PKf_param_1];
	cvta.to.global.u64 	%rd4, %rd3;
	mov.u32 	%r6, %tid.x;
	mov.u32 	%r7, %ctaid.x;
	mov.u32 	%r8, %ntid.x;
	mov.u32 	%r9, %tid.y;
	mov.u32 	%r10, %ctaid.y;
	mov.u32 	%r11, %ntid.y;
	mad.lo.s32 	%r12, %r10, %r11, %r9;
	mov.u32 	%r13, %nctaid.x;
	mad.lo.s32 	%r14, %r12, %r13, %r7;
	mad.lo.s32 	%r1, %r14, %r8, %r6;
	mul.wide.s32 	%rd5, %r1, 4;
	add.s64 	%rd6, %rd4, %rd5;
	ld.global.f32 	%f12, [%rd6];
	setp.gtu.f32 	%p1, %f12, 0f3F000000;
	add.f32 	%f13, %f12, %f12;
	add.f32 	%f14, %f12, 0f3F800000;
	sub.f32 	%f15, %f14, %f12;
	selp.f32 	%f1, %f15, %f13, %p1;
	mul.f32 	%f16, %f12, 0f43B40000;
	cvt.rzi.s32.f32 	%r15, %f16;
	add.s32 	%r16, %r15, 180;
	mul.hi.s32 	%r17, %r16, -1240768329;
	add.s32 	%r18, %r17, %r16;
	shr.u32 	%r19, %r18, 31;
	shr.s32 	%r20, %r18, 8;
	add.s32 	%r21, %r20, %r19;
	mul.lo.s32 	%r22, %r21, 360;
	sub.s32 	%r2, %r16, %r22;
	sub.f32 	%f2, %f13, %f1;
	setp.gt.s32 	%p2, %r2, 240;
	setp.lt.s32 	%p3, %r2, -120;
	selp.b32 	%r23, 480, 120, %p3;
	selp.b32 	%r24, -240, %r23, %p2;
	add.s32 	%r3, %r24, %r2;
	setp.gt.s32 	%p4, %r3, 59;
	@%p4 bra 	$L__BB1_2;
	sub.f32 	%f21, %f1, %f2;
	cvt.rn.f32.s32 	%f22, %r3;
	mul.f32 	%f23, %f21, %f22;
	div.rn.f32 	%f24, %f23, 0f42700000;
	add.f32 	%f44, %f2, %f24;
	bra.uni 	$L__BB1_5;
$L__BB1_2:
	setp.lt.u32 	%p5, %r3, 180;
	mov.f32 	%f44, %f1;
	@%p5 bra 	$L__BB1_5;
	setp.gt.u32 	%p6, %r3, 239;
	mov.f32 	%f44, %f2;
	@%p6 bra 	$L__BB1_5;
	sub.f32 	%f17, %f1, %f2;
	sub.s32 	%r25, 240, %r3;
	cvt.rn.f32.u32 	%f18, %r25;
	mul.f32 	%f19, %f17, %f18;
	div.rn.f32 	%f20, %f19, 0f42700000;
	add.f32 	%f44, %f2, %f20;
$L__BB1_5:
	mul.f32 	%f25, %f44, 0f437F0000;
	cvt.rzi.u32.f32 	%r26, %f25;
	cvta.to.global.u64 	%rd7, %rd2;
	add.s64 	%rd1, %rd7, %rd5;
	st.global.u8 	[%rd1], %r26;
	setp.lt.s32 	%p7, %r2, 0;
	add.s32 	%r27, %r2, 360;
	selp.b32 	%r4, %r27, %r2, %p7;
	setp.gt.s32 	%p8, %r4, 59;
	@%p8 bra 	$L__BB1_7;
	sub.f32 	%f30, %f1, %f2;
	cvt.rn.f32.s32 	%f31, %r4;
	mul.f32 	%f32, %f30, %f31;
	div.rn.f32 	%f33, %f32, 0f42700000;
	add.f32 	%f45, %f2, %f33;
	bra.uni 	$L__BB1_10;
$L__BB1_7:
	setp.lt.u32 	%p9, %r4, 180;
	mov.f32 	%f45, %f1;
	@%p9 bra 	$L__BB1_10;
	setp.gt.u32 	%p10, %r4, 239;
	mov.f32 	%f45, %f2;
	@%p10 bra 	$L__BB1_10;
	sub.f32 	%f26, %f1, %f2;
	sub.s32 	%r28, 240, %r4;
	cvt.rn.f32.u32 	%f27, %r28;
	mul.f32 	%f28, %f26, %f27;
	div.rn.f32 	%f29, %f28, 0f42700000;
	add.f32 	%f45, %f2, %f29;
$L__BB1_10:
	mul.f32 	%f34, %f45, 0f437F0000;
	cvt.rzi.u32.f32 	%r29, %f34;
	st.global.u8 	[%rd1+1], %r29;
	setp.lt.s32 	%p11, %r2, 120;
	selp.b32 	%r30, 240, -120, %p11;
	add.s32 	%r5, %r30, %r2;
	setp.gt.s32 	%p12, %r5, 59;
	@%p12 bra 	$L__BB1_12;
	sub.f32 	%f39, %f1, %f2;
	cvt.rn.f32.s32 	%f40, %r5;
	mul.f32 	%f41, %f39, %f40;
	div.rn.f32 	%f42, %f41, 0f42700000;
	add.f32 	%f46, %f2, %f42;
	bra.uni 	$L__BB1_15;
$L__BB1_12:
	setp.lt.u32 	%p13, %r5, 180;
	mov.f32 	%f46, %f1;
	@%p13 bra 	$L__BB1_15;
	setp.gt.u32 	%p14, %r5, 239;
	mov.f32 	%f46, %f2;
	@%p14 bra 	$L__BB1_15;
	sub.f32 	%f35, %f1, %f2;
	sub.s32 	%r31, 240, %r5;
	cvt.rn.f32.u32 	%f36, %r31;
	mul.f32 	%f37, %f35, %f36;
	div.rn.f32 	%f38, %f37, 0f42700000;
	add.f32 	%f46, %f2, %f38;
$L__BB1_15:
	mul.f32 	%f43, %f46, 0f437F0000;
	cvt.rzi.u32.f32 	%r32, %f43;
	cvt.u16.u32 	%rs1, %r32;
	mov.b16 	%rs2, 255;
	st.global.v2.u8 	[%rd1+2], {%rs1, %rs2};
	ret;

}
	// .globl	_Z9kernel_v1PiS_S_
.visible .entry _Z9kernel_v1PiS_S_(
	.param .u64 .ptr .align 1 _Z9kernel_v1PiS_S__param_0,
	.param .u64 .ptr .align 1 _Z9kernel_v1PiS_S__param_1,
	.param .u64 .ptr .align 1 _Z9kernel_v1PiS_S__param_2
)
{
	.reg .pred 	%p<2>;
	.reg .b32 	%r<29>;
	.reg .b32 	%f<7>;
	.reg .b64 	%rd<17>;

	ld.param.u64 	%rd1, [_Z9kernel_v1PiS_S__param_0];
	ld.param.u64 	%rd2, [_Z9kernel_v1PiS_S__param_1];
	ld.param.u64 	%rd3, [_Z9kernel_v1PiS_S__param_2];
	mov.u32 	%r2, %tid.x;
	mov.u32 	%r3, %ctaid.x;
	add.s32 	%r4, %r2, %r3;
	mov.u32 	%r5, %ntid.x;
	add.s32 	%r1, %r4, %r5;
	setp.gt.s32 	%p1, %r1, 1048575;
	@%p1 bra 	$L__BB2_2;
	cvta.to.global.u64 	%rd4, %rd1;
	cvta.to.global.u64 	%rd5, %rd2;
	cvta.to.global.u64 	%rd6, %rd3;
	add.s32 	%r6, %r1, 1;
	shr.s32 	%r7, %r6, 31;
	shr.u32 	%r8, %r7, 24;
	add.s32 	%r9, %r6, %r8;
	and.b32  	%r10, %r9, -256;
	sub.s32 	%r11, %r6, %r10;
	add.s32 	%r12, %r1, 2;
	shr.s32 	%r13, %r12, 31;
	shr.u32 	%r14, %r13, 24;
	add.s32 	%r15, %r12, %r14;
	and.b32  	%r16, %r15, -256;
	sub.s32 	%r17, %r12, %r16;
	mul.wide.s32 	%rd7, %r1, 4;
	add.s64 	%rd8, %rd4, %rd7;
	ld.global.u32 	%r18, [%rd8];
	mul.wide.s32 	%rd9, %r11, 4;
	add.s64 	%rd10, %rd4, %rd9;
	ld.global.u32 	%r19, [%rd10];
	add.s32 	%r20, %r19, %r18;
	mul.wide.s32 	%rd11, %r17, 4;
	add.s64 	%rd12, %rd4, %rd11;
	ld.global.u32 	%r21, [%rd12];
	add.s32 	%r22, %r20, %r21;
	cvt.rn.f32.s32 	%f1, %r22;
	div.rn.f32 	%f2, %f1, 0f40400000;
	add.s64 	%rd13, %rd5, %rd7;
	ld.global.u32 	%r23, [%rd13];
	add.s64 	%rd14, %rd5, %rd9;
	ld.global.u32 	%r24, [%rd14];
	add.s32 	%r25, %r24, %r23;
	add.s64 	%rd15, %rd5, %rd11;
	ld.global.u32 	%r26, [%rd15];
	add.s32 	%r27, %r25, %r26;
	cvt.rn.f32.s32 	%f3, %r27;
	div.rn.f32 	%f4, %f3, 0f40400000;
	add.f32 	%f5, %f2, %f4;
	mul.f32 	%f6, %f5, 0f3F000000;
	cvt.rzi.s32.f32 	%r28, %f6;
	add.s64 	%rd16, %rd6, %rd7;
	st.global.u32 	[%rd16], %r28;
$L__BB2_2:
	ret;

}


// ===== COMPILED SASS (sm_100) =====

	.target	sm_100

	.elftype	@"ET_EXEC"


//--------------------- .note.nv.tkinfo           --------------------------
	.section	.note.nv.tkinfo,"",@"SHT_NOTE"
	.sectionflags	@"SHF_NOTE_NV_TKINFO"
	.tkinfo
        /*0018*/ 	.word	0x00000002
        /*0030*/ 	.string	""
        /*0030*/ 	.string	"ptxas"
        /*0030*/ 	.string	"Cuda compilation tools, release 13.0, V13.0.88"
        /*0030*/ 	.string	"Build cuda_13.0.r13.0/compiler.36424714_0"
        /*0030*/ 	.string	"-arch sm_100 -m 64 "



//--------------------- .note.nv.cuinfo           --------------------------
	.section	.note.nv.cuinfo,"",@"SHT_NOTE"
	.sectionflags	@"SHF_NOTE_NV_CUINFO"
        /*0018*/ 	.short	0x0002
        /*001a*/ 	.short	0x0064
        /*001c*/ 	.short	0x0082
	.zero		2


//--------------------- .nv.info                  --------------------------
	.section	.nv.info,"",@"SHT_CUDA_INFO"
	.align	4


	//----- nvinfo : EIATTR_REGCOUNT
	.align		4
        /*0000*/ 	.byte	0x04, 0x2f
        /*0002*/ 	.short	(.L_1 - .L_0)
	.align		4
.L_0:
        /*0004*/ 	.word	index@(_Z14float_to_colorPhPKf)
        /*0008*/ 	.word	0x00000015


	//----- nvinfo : EIATTR_FRAME_SIZE
	.align		4
.L_1:
        /*000c*/ 	.byte	0x04, 0x11
        /*000e*/ 	.short	(.L_3 - .L_2)
	.align		4
.L_2:
        /*0010*/ 	.word	index@($__internal_2_$__cuda_sm3x_div_rn_noftz_f32_slowpath)
        /*0014*/ 	.word	0x00000000


	//----- nvinfo : EIATTR_FRAME_SIZE
	.align		4
.L_3:
        /*0018*/ 	.byte	0x04, 0x11
        /*001a*/ 	.short	(.L_5 - .L_4)
	.align		4
.L_4:
        /*001c*/ 	.word	index@(_Z14float_to_colorPhPKf)
        /*0020*/ 	.word	0x00000000


	//----- nvinfo : EIATTR_REGCOUNT
	.align		4
.L_5:
        /*0024*/ 	.byte	0x04, 0x2f
        /*0026*/ 	.short	(.L_7 - .L_6)
	.align		4
.L_6:
        /*0028*/ 	.word	index@(_Z14float_to_colorP6uchar4PKf)
        /*002c*/ 	.word	0x00000014


	//----- nvinfo : EIATTR_FRAME_SIZE
	.align		4
.L_7:
        /*0030*/ 	.byte	0x04, 0x11
        /*0032*/ 	.short	(.L_9 - .L_8)
	.align		4
.L_8:
        /*0034*/ 	.word	index@($__internal_1_$__cuda_sm3x_div_rn_noftz_f32_slowpath)
        /*0038*/ 	.word	0x00000000


	//----- nvinfo : EIATTR_FRAME_SIZE
	.align		4
.L_9:
        /*003c*/ 	.byte	0x04, 0x11
        /*003e*/ 	.short	(.L_11 - .L_10)
	.align		4
.L_10:
        /*0040*/ 	.word	index@(_Z14float_to_colorP6uchar4PKf)
        /*0044*/ 	.word	0x00000000


	//----- nvinfo : EIATTR_REGCOUNT
	.align		4
.L_11:
        /*0048*/ 	.byte	0x04, 0x2f
        /*004a*/ 	.short	(.L_13 - .L_12)
	.align		4
.L_12:
        /*004c*/ 	.word	index@(_Z9kernel_v1PiS_S_)
        /*0050*/ 	.word	0x00000013


	//----- nvinfo : EIATTR_FRAME_SIZE
	.align		4
.L_13:
        /*0054*/ 	.byte	0x04, 0x11
        /*0056*/ 	.short	(.L_15 - .L_14)
	.align		4
.L_14:
        /*0058*/ 	.word	index@($__internal_0_$__cuda_sm3x_div_rn_noftz_f32_slowpath)
        /*005c*/ 	.word	0x00000000


	//----- nvinfo : EIATTR_FRAME_SIZE
	.align		4
.L_15:
        /*0060*/ 	.byte	0x04, 0x11
        /*0062*/ 	.short	(.L_17 - .L_16)
	.align		4
.L_16:
        /*0064*/ 	.word	index@(_Z9kernel_v1PiS_S_)
        /*0068*/ 	.word	0x00000000


	//----- nvinfo : EIATTR_MIN_STACK_SIZE
	.align		4
.L_17:
        /*006c*/ 	.byte	0x04, 0x12
        /*006e*/ 	.short	(.L_19 - .L_18)
	.align		4
.L_18:
        /*0070*/ 	.word	index@(_Z9kernel_v1PiS_S_)
        /*0074*/ 	.word	0x00000000


	//----- nvinfo : EIATTR_MIN_STACK_SIZE
	.align		4
.L_19:
        /*0078*/ 	.byte	0x04, 0x12
        /*007a*/ 	.short	(.L_21 - .L_20)
	.align		4
.L_20:
        /*007c*/ 	.word	index@(_Z14float_to_colorP6uchar4PKf)
        /*0080*/ 	.word	0x00000000


	//----- nvinfo : EIATTR_MIN_STACK_SIZE
	.align		4
.L_21:
        /*0084*/ 	.byte	0x04, 0x12
        /*0086*/ 	.short	(.L_23 - .L_22)
	.align		4
.L_22:
        /*0088*/ 	.word	index@(_Z14float_to_colorPhPKf)
        /*008c*/ 	.word	0x00000000
.L_23:


//--------------------- .nv.compat                --------------------------
	.section	.nv.compat,"",@"SHT_CUDA_COMPAT_INFO"
	.align	4
        /*0000*/ 	.byte	0x02, 0x09, 0x00, 0x00, 0x02, 0x02, 0x01, 0x00, 0x02, 0x05, 0x05, 0x00, 0x03, 0x07, 0x01, 0x01
        /*0010*/ 	.byte	0x02, 0x03, 0x00, 0x00, 0x02, 0x06, 0x01, 0x00, 0x04, 0x0b, 0x08, 0x00, 0x01, 0x00, 0x00, 0x00
        /*0020*/ 	.byte	0x00, 0x00, 0x00, 0x00


//--------------------- .nv.info._Z9kernel_v1PiS_S_ --------------------------
	.section	.nv.info._Z9kernel_v1PiS_S_,"",@"SHT_CUDA_INFO"
	.sectionflags	@""
	.align	4


	//----- nvinfo : EIATTR_CUDA_API_VERSION
	.align		4
        /*0000*/ 	.byte	0x04, 0x37
        /*0002*/ 	.short	(.L_25 - .L_24)
.L_24:
        /*0004*/ 	.word	0x00000082


	//----- nvinfo : EIATTR_KPARAM_INFO
	.align		4
.L_25:
        /*0008*/ 	.byte	0x04, 0x17
        /*000a*/ 	.short	(.L_27 - .L_26)
.L_26:
        /*000c*/ 	.word	0x00000000
        /*0010*/ 	.short	0x0002
        /*0012*/ 	.short	0x0010
        /*0014*/ 	.byte	0x00, 0xf5, 0x21, 0x00


	//----- nvinfo : EIATTR_KPARAM_INFO
	.align		4
.L_27:
        /*0018*/ 	.byte	0x04, 0x17
        /*001a*/ 	.short	(.L_29 - .L_28)
.L_28:
        /*001c*/ 	.word	0x00000000
        /*0020*/ 	.short	0x0001
        /*0022*/ 	.short	0x0008
        /*0024*/ 	.byte	0x00, 0xf5, 0x21, 0x00


	//----- nvinfo : EIATTR_KPARAM_INFO
	.align		4
.L_29:
        /*0028*/ 	.byte	0x04, 0x17
        /*002a*/ 	.short	(.L_31 - .L_30)
.L_30:
        /*002c*/ 	.word	0x00000000
        /*0030*/ 	.short	0x0000
        /*0032*/ 	.short	0x0000
        /*0034*/ 	.byte	0x00, 0xf5, 0x21, 0x00


	//----- nvinfo : EIATTR_SPARSE_MMA_MASK
	.align		4
.L_31:
        /*0038*/ 	.byte	0x03, 0x50
        /*003a*/ 	.short	0x0000


	//----- nvinfo : EIATTR_MAXREG_COUNT
	.align		4
        /*003c*/ 	.byte	0x03, 0x1b
        /*003e*/ 	.short	0x00ff


	//----- nvinfo : EIATTR_MERCURY_ISA_VERSION
	.align		4
        /*0040*/ 	.byte	0x03, 0x5f
        /*0042*/ 	.short	0x0101


	//----- nvinfo : EIATTR_VRC_CTA_INIT_COUNT
	.align		4
        /*0044*/ 	.byte	0x02, 0x4a
	.zero		1
	.zero		1


	//----- nvinfo : EIATTR_EXIT_INSTR_OFFSETS
	.align		4
        /*0048*/ 	.byte	0x04, 0x1c
        /*004a*/ 	.short	(.L_33 - .L_32)


	//   ....[0]....
.L_32:
        /*004c*/ 	.word	0x00000060


	//   ....[1]....
        /*0050*/ 	.word	0x00000450


	//----- nvinfo : EIATTR_CRS_STACK_SIZE
	.align		4
.L_33:
        /*0054*/ 	.byte	0x04, 0x1e
        /*0056*/ 	.short	(.L_35 - .L_34)
.L_34:
        /*0058*/ 	.word	0x00000000


	//----- nvinfo : EIATTR_CBANK_PARAM_SIZE
	.align		4
.L_35:
        /*005c*/ 	.byte	0x03, 0x19
        /*005e*/ 	.short	0x0018


	//----- nvinfo : EIATTR_PARAM_CBANK
	.align		4
        /*0060*/ 	.byte	0x04, 0x0a
        /*0062*/ 	.short	(.L_37 - .L_36)
	.align		4
.L_36:
        /*0064*/ 	.word	index@(.nv.constant0._Z9kernel_v1PiS_S_)
        /*0068*/ 	.short	0x0380
        /*006a*/ 	.short	0x0018


	//----- nvinfo : EIATTR_SW_WAR
	.align		4
.L_37:
        /*006c*/ 	.byte	0x04, 0x36
        /*006e*/ 	.short	(.L_39 - .L_38)
.L_38:
        /*0070*/ 	.word	0x00000008
.L_39:


//--------------------- .nv.info._Z14float_to_colorP6uchar4PKf --------------------------
	.section	.nv.info._Z14float_to_colorP6uchar4PKf,"",@"SHT_CUDA_INFO"
	.sectionflags	@""
	.align	4


	//----- nvinfo : EIATTR_CUDA_API_VERSION
	.align		4
        /*0000*/ 	.byte	0x04, 0x37
        /*0002*/ 	.short	(.L_41 - .L_40)
.L_40:
        /*0004*/ 	.word	0x00000082


	//----- nvinfo : EIATTR_KPARAM_INFO
	.align		4
.L_41:
        /*0008*/ 	.byte	0x04, 0x17
        /*000a*/ 	.short	(.L_43 - .L_42)
.L_42:
        /*000c*/ 	.word	0x00000000
        /*0010*/ 	.short	0x0001
        /*0012*/ 	.short	0x0008
        /*0014*/ 	.byte	0x00, 0xf5, 0x21, 0x00


	//----- nvinfo : EIATTR_KPARAM_INFO
	.align		4
.L_43:
        /*0018*/ 	.byte	0x04, 0x17
        /*001a*/ 	.short	(.L_45 - .L_44)
.L_44:
        /*001c*/ 	.word	0x00000000
        /*0020*/ 	.short	0x0000
        /*0022*/ 	.short	0x0000
        /*0024*/ 	.byte	0x00, 0xf5, 0x21, 0x00


	//----- nvinfo : EIATTR_SPARSE_MMA_MASK
	.align		4
.L_45:
        /*0028*/ 	.byte	0x03, 0x50
        /*002a*/ 	.short	0x0000


	//----- nvinfo : EIATTR_MAXREG_COUNT
	.align		4
        /*002c*/ 	.byte	0x03, 0x1b
        /*002e*/ 	.short	0x00ff


	//----- nvinfo : EIATTR_MERCURY_ISA_VERSION
	.align		4
        /*0030*/ 	.byte	0x03, 0x5f
        /*0032*/ 	.short	0x0101


	//----- nvinfo : EIATTR_VRC_CTA_INIT_COUNT
	.align		4
        /*0034*/ 	.byte	0x02, 0x4a
	.zero		1
	.zero		1


	//----- nvinfo : EIATTR_EXIT_INSTR_OFFSETS
	.align		4
        /*0038*/ 	.byte	0x04, 0x1c
        /*003a*/ 	.short	(.L_47 - .L_46)


	//   ....[0]....
.L_46:
        /*003c*/ 	.word	0x00000bf0


	//----- nvinfo : EIATTR_CRS_STACK_SIZE
	.align		4
.L_47:
        /*0040*/ 	.byte	0x04, 0x1e
        /*0042*/ 	.short	(.L_49 - .L_48)
.L_48:
        /*0044*/ 	.word	0x00000000


	//----- nvinfo : EIATTR_CBANK_PARAM_SIZE
	.align		4
.L_49:
        /*0048*/ 	.byte	0x03, 0x19
        /*004a*/ 	.short	0x0010


	//----- nvinfo : EIATTR_PARAM_CBANK
	.align		4
        /*004c*/ 	.byte	0x04, 0x0a
        /*004e*/ 	.short	(.L_51 - .L_50)
	.align		4
.L_50:
        /*0050*/ 	.word	index@(.nv.constant0._Z14float_to_colorP6uchar4PKf)
        /*0054*/ 	.short	0x0380
        /*0056*/ 	.short	0x0010


	//----- nvinfo : EIATTR_SW_WAR
	.align		4
.L_51:
        /*0058*/ 	.byte	0x04, 0x36
        /*005a*/ 	.short	(.L_53 - .L_52)
.L_52:
        /*005c*/ 	.word	0x00000008
.L_53:


//--------------------- .nv.info._Z14float_to_colorPhPKf --------------------------
	.section	.nv.info._Z14float_to_colorPhPKf,"",@"SHT_CUDA_INFO"
	.sectionflags	@""
	.align	4


	//----- nvinfo : EIATTR_CUDA_API_VERSION
	.align		4
        /*0000*/ 	.byte	0x04, 0x37
        /*0002*/ 	.short	(.L_55 - .L_54)
.L_54:
        /*0004*/ 	.word	0x00000082


	//----- nvinfo : EIATTR_KPARAM_INFO
	.align		4
.L_55:
        /*0008*/ 	.byte	0x04, 0x17
        /*000a*/ 	.short	(.L_57 - .L_56)
.L_56:
        /*000c*/ 	.word	0x00000000
        /*0010*/ 	.short	0x0001
        /*0012*/ 	.short	0x0008
        /*0014*/ 	.byte	0x00, 0xf5, 0x21, 0x00


	//----- nvinfo : EIATTR_KPARAM_INFO
	.align		4
.L_57:
        /*0018*/ 	.byte	0x04, 0x17
        /*001a*/ 	.short	(.L_59 - .L_58)
.L_58:
        /*001c*/ 	.word	0x00000000
        /*0020*/ 	.short	0x0000
        /*0022*/ 	.short	0x0000
        /*0024*/ 	.byte	0x00, 0xf5, 0x21, 0x00


	//----- nvinfo : EIATTR_SPARSE_MMA_MASK
	.align		4
.L_59:
        /*0028*/ 	.byte	0x03, 0x50
        /*002a*/ 	.short	0x0000


	//----- nvinfo : EIATTR_MAXREG_COUNT
	.align		4
        /*002c*/ 	.byte	0x03, 0x1b
        /*002e*/ 	.short	0x00ff


	//----- nvinfo : EIATTR_MERCURY_ISA_VERSION
	.align		4
        /*0030*/ 	.byte	0x03, 0x5f
        /*0032*/ 	.short	0x0101


	//----- nvinfo : EIATTR_VRC_CTA_INIT_COUNT
	.align		4
        /*0034*/ 	.byte	0x02, 0x4a
	.zero		1
	.zero		1


	//----- nvinfo : EIATTR_EXIT_INSTR_OFFSETS
	.align		4
        /*0038*/ 	.byte	0x04, 0x1c
        /*003a*/ 	.short	(.L_61 - .L_60)


	//   ....[0]....
.L_60:
        /*003c*/ 	.word	0x00000c30


	//----- nvinfo : EIATTR_CRS_STACK_SIZE
	.align		4
.L_61:
        /*0040*/ 	.byte	0x04, 0x1e
        /*0042*/ 	.short	(.L_63 - .L_62)
.L_62:
        /*0044*/ 	.word	0x00000000


	//----- nvinfo : EIATTR_CBANK_PARAM_SIZE
	.align		4
.L_63:
        /*0048*/ 	.byte	0x03, 0x19
        /*004a*/ 	.short	0x0010


	//----- nvinfo : EIATTR_PARAM_CBANK
	.align		4
        /*004c*/ 	.byte	0x04, 0x0a
        /*004e*/ 	.short	(.L_65 - .L_64)
	.align		4
.L_64:
        /*0050*/ 	.word	index@(.nv.constant0._Z14float_to_colorPhPKf)
        /*0054*/ 	.short	0x0380
        /*0056*/ 	.short	0x0010


	//----- nvinfo : EIATTR_SW_WAR
	.align		4
.L_65:
        /*0058*/ 	.byte	0x04, 0x36
        /*005a*/ 	.short	(.L_67 - .L_66)
.L_66:
        /*005c*/ 	.word	0x00000008
.L_67:


//--------------------- .nv.callgraph             --------------------------
	.section	.nv.callgraph,"",@"SHT_CUDA_CALLGRAPH"
	.align	4
	.sectionentsize	8
	.align		4
        /*0000*/ 	.word	0x00000000
	.align		4
        /*0004*/ 	.word	0xffffffff
	.align		4
        /*0008*/ 	.word	0x00000000
	.align		4
        /*000c*/ 	.word	0xfffffffe
	.align		4
        /*0010*/ 	.word	0x00000000
	.align		4
        /*0014*/ 	.word	0xfffffffd
	.align		4
        /*0018*/ 	.word	0x00000000
	.align		4
        /*001c*/ 	.word	0xfffffffc


//--------------------- .text._Z9kernel_v1PiS_S_  --------------------------
	.section	.text._Z9kernel_v1PiS_S_,"ax",@progbits
	.align	128
        .global         _Z9kernel_v1PiS_S_
        .type           _Z9kernel_v1PiS_S_,@function
        .size           _Z9kernel_v1PiS_S_,(.L_x_82 - _Z9kernel_v1PiS_S_)
        .other          _Z9kernel_v1PiS_S_,@"STO_CUDA_ENTRY STV_DEFAULT"
_Z9kernel_v1PiS_S_:
.text._Z9kernel_v1PiS_S_:
[----:B------:R-:W-:Y:S01]  /*0000*/  LDC R1, c[0x0][0x37c] ;  /* 0x0000df00ff017b82 */ /* 0x000fe20000000800 */
[----:B------:R-:W0:Y:S07]  /*0010*/  S2R R2, SR_TID.X ;  /* 0x0000000000027919 */ /* 0x000e2e0000002100 */
[----:B------:R-:W0:Y:S08]  /*0020*/  S2UR UR4, SR_CTAID.X ;  /* 0x00000000000479c3 */ /* 0x000e300000002500 */
[----:B------:R-:W0:Y:S02]  /*0030*/  LDC R3, c[0x0][0x360] ;  /* 0x0000d800ff037b82 */ /* 0x000e240000000800 */
[----:B0-----:R-:W-:-:S04]  /*0040*/  IADD3 R2, PT, PT, R3, UR4, R2 ;  /* 0x0000000403027c10 */ /* 0x001fc8000fffe002 */
[----:B------:R-:W-:-:S13]  /*0050*/  ISETP.GT.AND P0, PT, R2, 0xfffff, PT ;  /* 0x000fffff0200780c */ /* 0x000fda0003f04270 */
[----:B------:R-:W-:Y:S05]  /*0060*/  @P0 EXIT ;  /* 0x000000000000094d */ /* 0x000fea0003800000 */
[----:B------:R-:W0:Y:S01]  /*0070*/  LDC.64 R12, c[0x0][0x380] ;  /* 0x0000e000ff0c7b82 */ /* 0x000e220000000a00 */
[C---:B------:R-:W-:Y:S01]  /*0080*/  VIADD R5, R2.reuse, 0x1 ;  /* 0x0000000102057836 */ /* 0x040fe20000000000 */
[----:B------:R-:W1:Y:S01]  /*0090*/  LDCU.64 UR4, c[0x0][0x358] ;  /* 0x00006b00ff0477ac */ /* 0x000e620008000a00 */
[----:B------:R-:W-:-:S03]  /*00a0*/  VIADD R4, R2, 0x2 ;  /* 0x0000000202047836 */ /* 0x000fc60000000000 */
[----:B------:R-:W-:Y:S02]  /*00b0*/  SHF.R.S32.HI R0, RZ, 0x1f, R5 ;  /* 0x0000001fff007819 */ /* 0x000fe40000011405 */
[----:B------:R-:W-:Y:S02]  /*00c0*/  SHF.R.S32.HI R3, RZ, 0x1f, R4 ;  /* 0x0000001fff037819 */ /* 0x000fe40000011404 */
[----:B------:R-:W-:Y:S02]  /*00d0*/  LEA.HI R0, R0, R5, RZ, 0x8 ;  /* 0x0000000500007211 */ /* 0x000fe400078f40ff */
[----:B------:R-:W-:Y:S02]  /*00e0*/  LEA.HI R3, R3, R4, RZ, 0x8 ;  /* 0x0000000403037211 */ /* 0x000fe400078f40ff */
[----:B------:R-:W-:Y:S02]  /*00f0*/  LOP3.LUT R0, R0, 0xffffff00, RZ, 0xc0, !PT ;  /* 0xffffff0000007812 */ /* 0x000fe400078ec0ff */
[----:B------:R-:W-:-:S03]  /*0100*/  LOP3.LUT R3, R3, 0xffffff00, RZ, 0xc0, !PT ;  /* 0xffffff0003037812 */ /* 0x000fc600078ec0ff */
[----:B------:R-:W-:Y:S02]  /*0110*/  IMAD.IADD R5, R5, 0x1, -R0 ;  /* 0x0000000105057824 */ /* 0x000fe400078e0a00 */
[----:B------:R-:W-:Y:S02]  /*0120*/  IMAD.IADD R4, R4, 0x1, -R3 ;  /* 0x0000000104047824 */ /* 0x000fe400078e0a03 */
[----:B0-----:R-:W-:-:S04]  /*0130*/  IMAD.WIDE R8, R2, 0x4, R12 ;  /* 0x0000000402087825 */ /* 0x001fc800078e020c */
[--C-:B------:R-:W-:Y:S02]  /*0140*/  IMAD.WIDE R10, R5, 0x4, R12.reuse ;  /* 0x00000004050a7825 */ /* 0x100fe400078e020c */
[----:B-1----:R-:W2:Y:S02]  /*0150*/  LDG.E R8, desc[UR4][R8.64] ;  /* 0x0000000408087981 */ /* 0x002ea4000c1e1900 */
[----:B------:R-:W-:Y:S02]  /*0160*/  IMAD.WIDE R12, R4, 0x4, R12 ;  /* 0x00000004040c7825 */ /* 0x000fe400078e020c */
[----:B------:R-:W2:Y:S04]  /*0170*/  LDG.E R11, desc[UR4][R10.64] ;  /* 0x000000040a0b7981 */ /* 0x000ea8000c1e1900 */
[----:B------:R-:W2:Y:S01]  /*0180*/  LDG.E R12, desc[UR4][R12.64] ;  /* 0x000000040c0c7981 */ /* 0x000ea2000c1e1900 */
[----:B------:R-:W-:-:S02]  /*0190*/  IMAD.MOV.U32 R7, RZ, RZ, 0x3eaaaaab ;  /* 0x3eaaaaabff077424 */ /* 0x000fc400078e00ff */
[----:B------:R-:W-:-:S04]  /*01a0*/  IMAD.MOV.U32 R6, RZ, RZ, 0x40400000 ;  /* 0x40400000ff067424 */ /* 0x000fc800078e00ff */
[----:B------:R-:W-:-:S04]  /*01b0*/  FFMA R3, R7, -R6, 1 ;  /* 0x3f80000007037423 */ /* 0x000fc80000000806 */
[----:B------:R-:W-:Y:S01]  /*01c0*/  FFMA R3, R3, R7, 0.3333333432674407959 ;  /* 0x3eaaaaab03037423 */ /* 0x000fe20000000007 */
[----:B------:R-:W-:Y:S01]  /*01d0*/  BSSY.RECONVERGENT B0, `(.L_x_0) ;  /* 0x000000c000007945 */ /* 0x000fe20003800200 */
[----:B--2---:R-:W-:-:S04]  /*01e0*/  IADD3 R0, PT, PT, R12, R11, R8 ;  /* 0x0000000b0c007210 */ /* 0x004fc80007ffe008 */
[----:B------:R-:W-:-:S04]  /*01f0*/  I2FP.F32.S32 R0, R0 ;  /* 0x0000000000007245 */ /* 0x000fc80000201400 */
[----:B------:R-:W0:Y:S01]  /*0200*/  FCHK P0, R0, 3 ;  /* 0x4040000000007902 */ /* 0x000e220000000000 */
[----:B------:R-:W-:-:S04]  /*0210*/  FFMA R7, R0, R3, RZ ;  /* 0x0000000300077223 */ /* 0x000fc800000000ff */
[----:B------:R-:W-:-:S04]  /*0220*/  FFMA R8, R7, -3, R0 ;  /* 0xc040000007087823 */ /* 0x000fc80000000000 */
[----:B------:R-:W-:Y:S01]  /*0230*/  FFMA R7, R3, R8, R7 ;  /* 0x0000000803077223 */ /* 0x000fe20000000007 */
[----:B0-----:R-:W-:Y:S06]  /*0240*/  @!P0 BRA `(.L_x_1) ;  /* 0x0000000000108947 */ /* 0x001fec0003800000 */
[----:B------:R-:W-:Y:S01]  /*0250*/  IMAD.MOV.U32 R3, RZ, RZ, R0 ;  /* 0x000000ffff037224 */ /* 0x000fe200078e0000 */
[----:B------:R-:W-:-:S07]  /*0260*/  MOV R8, 0x280 ;  /* 0x0000028000087802 */ /* 0x000fce0000000f00 */
[----:B------:R-:W-:Y:S05]  /*0270*/  CALL.REL.NOINC `($__internal_0_$__cuda_sm3x_div_rn_noftz_f32_slowpath) ;  /* 0x0000000000787944 */ /* 0x000fea0003c00000 */
[----:B------:R-:W-:-:S07]  /*0280*/  IMAD.MOV.U32 R7, RZ, RZ, R0 ;  /* 0x000000ffff077224 */ /* 0x000fce00078e0000 */
.L_x_1:
[----:B------:R-:W-:Y:S05]  /*0290*/  BSYNC.RECONVERGENT B0 ;  /* 0x0000000000007941 */ /* 0x000fea0003800200 */
.L_x_0:
[----:B------:R-:W0:Y:S02]  /*02a0*/  LDC.64 R12, c[0x0][0x388] ;  /* 0x0000e200ff0c7b82 */ /* 0x000e240000000a00 */
[----:B0-----:R-:W-:-:S04]  /*02b0*/  IMAD.WIDE R10, R5, 0x4, R12 ;  /* 0x00000004050a7825 */ /* 0x001fc800078e020c */
[--C-:B------:R-:W-:Y:S02]  /*02c0*/  IMAD.WIDE R8, R2, 0x4, R12.reuse ;  /* 0x0000000402087825 */ /* 0x100fe400078e020c */
[----:B------:R-:W2:Y:S02]  /*02d0*/  LDG.E R11, desc[UR4][R10.64] ;  /* 0x000000040a0b7981 */ /* 0x000ea4000c1e1900 */
[----:B------:R-:W-:Y:S02]  /*02e0*/  IMAD.WIDE R4, R4, 0x4, R12 ;  /* 0x0000000404047825 */ /* 0x000fe400078e020c */
[----:B------:R-:W2:Y:S04]  /*02f0*/  LDG.E R8, desc[UR4][R8.64] ;  /* 0x0000000408087981 */ /* 0x000ea8000c1e1900 */
[----:B------:R-:W2:Y:S01]  /*0300*/  LDG.E R4, desc[UR4][R4.64] ;  /* 0x0000000404047981 */ /* 0x000ea2000c1e1900 */
[----:B------:R-:W-:-:S04]  /*0310*/  IMAD.MOV.U32 R13, RZ, RZ, 0x3eaaaaab ;  /* 0x3eaaaaabff0d7424 */ /* 0x000fc800078e00ff */
[----:B------:R-:W-:Y:S01]  /*0320*/  FFMA R12, R13, -R6, 1 ;  /* 0x3f8000000d0c7423 */ /* 0x000fe20000000806 */
[----:B------:R-:W-:Y:S01]  /*0330*/  BSSY.RECONVERGENT B0, `(.L_x_2) ;  /* 0x000000b000007945 */ /* 0x000fe20003800200 */
[----:B--2---:R-:W-:-:S04]  /*0340*/  IADD3 R0, PT, PT, R4, R11, R8 ;  /* 0x0000000b04007210 */ /* 0x004fc80007ffe008 */
[----:B------:R-:W-:-:S04]  /*0350*/  I2FP.F32.S32 R3, R0 ;  /* 0x0000000000037245 */ /* 0x000fc80000201400 */
[----:B------:R-:W0:Y:S01]  /*0360*/  FCHK P0, R3, 3 ;  /* 0x4040000003007902 */ /* 0x000e220000000000 */
[----:B------:R-:W-:-:S04]  /*0370*/  FFMA R0, R12, R13, 0.3333333432674407959 ;  /* 0x3eaaaaab0c007423 */ /* 0x000fc8000000000d */
[----:B------:R-:W-:-:S04]  /*0380*/  FFMA R12, R0, R3, RZ ;  /* 0x00000003000c7223 */ /* 0x000fc800000000ff */
[----:B------:R-:W-:-:S04]  /*0390*/  FFMA R13, R12, -3, R3 ;  /* 0xc04000000c0d7823 */ /* 0x000fc80000000003 */
[----:B------:R-:W-:Y:S01]  /*03a0*/  FFMA R0, R0, R13, R12 ;  /* 0x0000000d00007223 */ /* 0x000fe2000000000c */
[----:B0-----:R-:W-:Y:S06]  /*03b0*/  @!P0 BRA `(.L_x_3) ;  /* 0x0000000000088947 */ /* 0x001fec0003800000 */
[----:B------:R-:W-:-:S07]  /*03c0*/  MOV R8, 0x3e0 ;  /* 0x000003e000087802 */ /* 0x000fce0000000f00 */
[----:B------:R-:W-:Y:S05]  /*03d0*/  CALL.REL.NOINC `($__internal_0_$__cuda_sm3x_div_rn_noftz_f32_slowpath) ;  /* 0x0000000000207944 */ /* 0x000fea0003c00000 */
.L_x_3:
[----:B------:R-:W-:Y:S05]  /*03e0*/  BSYNC.RECONVERGENT B0 ;  /* 0x0000000000007941 */ /* 0x000fea0003800200 */
.L_x_2:
[----:B------:R-:W0:Y:S01]  /*03f0*/  LDC.64 R4, c[0x0][0x390] ;  /* 0x0000e400ff047b82 */ /* 0x000e220000000a00 */
[----:B------:R-:W-:-:S04]  /*0400*/  FADD R0, R0, R7 ;  /* 0x0000000700007221 */ /* 0x000fc80000000000 */
[----:B------:R-:W-:-:S04]  /*0410*/  FMUL R0, R0, 0.5 ;  /* 0x3f00000000007820 */ /* 0x000fc80000400000 */
[----:B------:R-:W1:Y:S01]  /*0420*/  F2I.TRUNC.NTZ R7, R0 ;  /* 0x0000000000077305 */ /* 0x000e62000020f100 */
[----:B0-----:R-:W-:-:S05]  /*0430*/  IMAD.WIDE R2, R2, 0x4, R4 ;  /* 0x0000000402027825 */ /* 0x001fca00078e0204 */
[----:B-1----:R-:W-:Y:S01]  /*0440*/  STG.E desc[UR4][R2.64], R7 ;  /* 0x0000000702007986 */ /* 0x002fe2000c101904 */
[----:B------:R-:W-:Y:S05]  /*0450*/  EXIT ;  /* 0x000000000000794d */ /* 0x000fea0003800000 */
        .weak           $__internal_0_$__cuda_sm3x_div_rn_noftz_f32_slowpath
        .type           $__internal_0_$__cuda_sm3x_div_rn_noftz_f32_slowpath,@function
        .size           $__internal_0_$__cuda_sm3x_div_rn_noftz_f32_slowpath,(.L_x_82 - $__internal_0_$__cuda_sm3x_div_rn_noftz_f32_slowpath)
$__internal_0_$__cuda_sm3x_div_rn_noftz_f32_slowpath:
[----:B------:R-:W-:Y:S01]  /*0460*/  SHF.R.U32.HI R9, RZ, 0x17, R6 ;  /* 0x00000017ff097819 */ /* 0x000fe20000011606 */
[----:B------:R-:W-:Y:S01]  /*0470*/  BSSY.RECONVERGENT B1, `(.L_x_4) ;  /* 0x0000064000017945 */ /* 0x000fe20003800200 */
[----:B------:R-:W-:Y:S01]  /*0480*/  SHF.R.U32.HI R0, RZ, 0x17, R3 ;  /* 0x00000017ff007819 */ /* 0x000fe20000011603 */
[----:B------:R-:W-:Y:S01]  /*0490*/  IMAD.MOV.U32 R12, RZ, RZ, 0x40400000 ;  /* 0x40400000ff0c7424 */ /* 0x000fe200078e00ff */
[----:B------:R-:W-:Y:S02]  /*04a0*/  LOP3.LUT R10, R9, 0xff, RZ, 0xc0, !PT ;  /* 0x000000ff090a7812 */ /* 0x000fe400078ec0ff */
[----:B------:R-:W-:-:S03]  /*04b0*/  LOP3.LUT R14, R0, 0xff, RZ, 0xc0, !PT ;  /* 0x000000ff000e7812 */ /* 0x000fc600078ec0ff */
[----:B------:R-:W-:Y:S02]  /*04c0*/  VIADD R11, R10, 0xffffffff ;  /* 0xffffffff0a0b7836 */ /* 0x000fe40000000000 */
[----:B------:R-:W-:-:S03]  /*04d0*/  VIADD R13, R14, 0xffffffff ;  /* 0xffffffff0e0d7836 */ /* 0x000fc60000000000 */
[----:B------:R-:W-:-:S04]  /*04e0*/  ISETP.GT.U32.AND P0, PT, R11, 0xfd, PT ;  /* 0x000000fd0b00780c */ /* 0x000fc80003f04070 */
[----:B------:R-:W-:-:S13]  /*04f0*/  ISETP.GT.U32.OR P0, PT, R13, 0xfd, P0 ;  /* 0x000000fd0d00780c */ /* 0x000fda0000704470 */
[----:B------:R-:W-:Y:S01]  /*0500*/  @!P0 IMAD.MOV.U32 R9, RZ, RZ, RZ ;  /* 0x000000ffff098224 */ /* 0x000fe200078e00ff */
[----:B------:R-:W-:Y:S06]  /*0510*/  @!P0 BRA `(.L_x_5) ;  /* 0x0000000000608947 */ /* 0x000fec0003800000 */
[----:B------:R-:W-:Y:S01]  /*0520*/  IMAD.MOV.U32 R0, RZ, RZ, 0x40400000 ;  /* 0x40400000ff007424 */ /* 0x000fe200078e00ff */
[----:B------:R-:W-:-:S04]  /*0530*/  FSETP.GTU.FTZ.AND P0, PT, |R3|, +INF , PT ;  /* 0x7f8000000300780b */ /* 0x000fc80003f1c200 */
[----:B------:R-:W-:-:S04]  /*0540*/  FSETP.GTU.FTZ.AND P1, PT, |R0|, +INF , PT ;  /* 0x7f8000000000780b */ /* 0x000fc80003f3c200 */
[----:B------:R-:W-:-:S13]  /*0550*/  PLOP3.LUT P0, PT, P0, P1, PT, 0xf8, 0x8f ;  /* 0x00000000008f781c */ /* 0x000fda0000703f70 */
[----:B------:R-:W-:Y:S05]  /*0560*/  @P0 BRA `(.L_x_6) ;  /* 0x00000004004c0947 */ /* 0x000fea0003800000 */
[----:B------:R-:W-:-:S13]  /*0570*/  LOP3.LUT P0, RZ, R12, 0x7fffffff, R3, 0xc8, !PT ;  /* 0x7fffffff0cff7812 */ /* 0x000fda000780c803 */
[----:B------:R-:W-:Y:S05]  /*0580*/  @!P0 BRA `(.L_x_7) ;  /* 0x00000004003c8947 */ /* 0x000fea0003800000 */
[C---:B------:R-:W-:Y:S02]  /*0590*/  FSETP.NEU.FTZ.AND P2, PT, |R3|.reuse, +INF , PT ;  /* 0x7f8000000300780b */ /* 0x040fe40003f5d200 */
[----:B------:R-:W-:Y:S02]  /*05a0*/  FSETP.NEU.FTZ.AND P1, PT, |R0|, +INF , PT ;  /* 0x7f8000000000780b */ /* 0x000fe40003f3d200 */
[----:B------:R-:W-:-:S11]  /*05b0*/  FSETP.NEU.FTZ.AND P0, PT, |R3|, +INF , PT ;  /* 0x7f8000000300780b */ /* 0x000fd60003f1d200 */
[----:B------:R-:W-:Y:S05]  /*05c0*/  @!P1 BRA !P2, `(.L_x_7) ;  /* 0x00000004002c9947 */ /* 0x000fea0005000000 */
[----:B------:R-:W-:-:S04]  /*05d0*/  LOP3.LUT P2, RZ, R3, 0x7fffffff, RZ, 0xc0, !PT ;  /* 0x7fffffff03ff7812 */ /* 0x000fc8000784c0ff */
[----:B------:R-:W-:-:S13]  /*05e0*/  PLOP3.LUT P1, PT, P1, P2, PT, 0x2f, 0xf2 ;  /* 0x0000000000f2781c */ /* 0x000fda0000f24577 */
[----:B------:R-:W-:Y:S05]  /*05f0*/  @P1 BRA `(.L_x_8) ;  /* 0x0000000400181947 */ /* 0x000fea0003800000 */
[----:B------:R-:W-:-:S04]  /*0600*/  LOP3.LUT P1, RZ, R12, 0x7fffffff, RZ, 0xc0, !PT ;  /* 0x7fffffff0cff7812 */ /* 0x000fc8000782c0ff */
[----:B------:R-:W-:-:S13]  /*0610*/  PLOP3.LUT P0, PT, P0, P1, PT, 0x2f, 0xf2 ;  /* 0x0000000000f2781c */ /* 0x000fda0000702577 */
[----:B------:R-:W-:Y:S05]  /*0620*/  @P0 BRA `(.L_x_9) ;  /* 0x0000000400000947 */ /* 0x000fea0003800000 */
[----:B------:R-:W-:Y:S02]  /*0630*/  ISETP.GE.AND P0, PT, R13, RZ, PT ;  /* 0x000000ff0d00720c */ /* 0x000fe40003f06270 */
[----:B------:R-:W-:-:S11]  /*0640*/  ISETP.GE.AND P1, PT, R11, RZ, PT ;  /* 0x000000ff0b00720c */ /* 0x000fd60003f26270 */
[----:B------:R-:W-:Y:S02]  /*0650*/  @P0 IMAD.MOV.U32 R9, RZ, RZ, RZ ;  /* 0x000000ffff090224 */ /* 0x000fe400078e00ff */
[----:B------:R-:W-:Y:S01]  /*0660*/  @!P0 FFMA R3, R3, 1.84467440737095516160e+19, RZ ;  /* 0x5f80000003038823 */ /* 0x000fe200000000ff */
[----:B------:R-:W-:Y:S02]  /*0670*/  @!P0 IMAD.MOV.U32 R9, RZ, RZ, -0x40 ;  /* 0xffffffc0ff098424 */ /* 0x000fe400078e00ff */
[----:B------:R-:W-:Y:S02]  /*0680*/  @!P1 FFMA R12, R0, 1.84467440737095516160e+19, RZ ;  /* 0x5f800000000c9823 */ /* 0x000fe400000000ff */
[----:B------:R-:W-:-:S07]  /*0690*/  @!P1 VIADD R9, R9, 0x40 ;  /* 0x0000004009099836 */ /* 0x000fce0000000000 */
.L_x_5:
[----:B------:R-:W-:Y:S01]  /*06a0*/  LEA R11, R10, 0xc0800000, 0x17 ;  /* 0xc08000000a0b7811 */ /* 0x000fe200078eb8ff */
[----:B------:R-:W-:Y:S04]  /*06b0*/  BSSY.RECONVERGENT B2, `(.L_x_10) ;  /* 0x0000036000027945 */ /* 0x000fe80003800200 */
[----:B------:R-:W-:Y:S02]  /*06c0*/  IMAD.IADD R12, R12, 0x1, -R11 ;  /* 0x000000010c0c7824 */ /* 0x000fe400078e0a0b */
[----:B------:R-:W-:Y:S02]  /*06d0*/  VIADD R11, R14, 0xffffff81 ;  /* 0xffffff810e0b7836 */ /* 0x000fe40000000000 */
[----:B------:R-:W0:Y:S01]  /*06e0*/  MUFU.RCP R13, R12 ;  /* 0x0000000c000d7308 */ /* 0x000e220000001000 */
[----:B------:R-:W-:Y:S01]  /*06f0*/  FADD.FTZ R15, -R12, -RZ ;  /* 0x800000ff0c0f7221 */ /* 0x000fe20000010100 */
[C---:B------:R-:W-:Y:S01]  /*0700*/  IMAD R0, R11.reuse, -0x800000, R3 ;  /* 0xff8000000b007824 */ /* 0x040fe200078e0203 */
[----:B------:R-:W-:-:S05]  /*0710*/  IADD3 R10, PT, PT, R11, 0x7f, -R10 ;  /* 0x0000007f0b0a7810 */ /* 0x000fca0007ffe80a */
[----:B------:R-:W-:Y:S02]  /*0720*/  IMAD.IADD R10, R10, 0x1, R9 ;  /* 0x000000010a0a7824 */ /* 0x000fe400078e0209 */
[----:B0-----:R-:W-:-:S04]  /*0730*/  FFMA R14, R13, R15, 1 ;  /* 0x3f8000000d0e7423 */ /* 0x001fc8000000000f */
[----:B------:R-:W-:-:S04]  /*0740*/  FFMA R16, R13, R14, R13 ;  /* 0x0000000e0d107223 */ /* 0x000fc8000000000d */
[----:B------:R-:W-:-:S04]  /*0750*/  FFMA R3, R0, R16, RZ ;  /* 0x0000001000037223 */ /* 0x000fc800000000ff */
[----:B------:R-:W-:-:S04]  /*0760*/  FFMA R14, R15, R3, R0 ;  /* 0x000000030f0e7223 */ /* 0x000fc80000000000 */
[----:B------:R-:W-:-:S04]  /*0770*/  FFMA R13, R16, R14, R3 ;  /* 0x0000000e100d7223 */ /* 0x000fc80000000003 */
[----:B------:R-:W-:-:S04]  /*0780*/  FFMA R14, R15, R13, R0 ;  /* 0x0000000d0f0e7223 */ /* 0x000fc80000000000 */
[----:B------:R-:W-:-:S05]  /*0790*/  FFMA R0, R16, R14, R13 ;  /* 0x0000000e10007223 */ /* 0x000fca000000000d */
[----:B------:R-:W-:-:S04]  /*07a0*/  SHF.R.U32.HI R3, RZ, 0x17, R0 ;  /* 0x00000017ff037819 */ /* 0x000fc80000011600 */
[----:B------:R-:W-:-:S05]  /*07b0*/  LOP3.LUT R3, R3, 0xff, RZ, 0xc0, !PT ;  /* 0x000000ff03037812 */ /* 0x000fca00078ec0ff */
[----:B------:R-:W-:-:S04]  /*07c0*/  IMAD.IADD R11, R3, 0x1, R10 ;  /* 0x00000001030b7824 */ /* 0x000fc800078e020a */
[----:B------:R-:W-:-:S05]  /*07d0*/  VIADD R3, R11, 0xffffffff ;  /* 0xffffffff0b037836 */ /* 0x000fca0000000000 */
[----:B------:R-:W-:-:S13]  /*07e0*/  ISETP.GE.U32.AND P0, PT, R3, 0xfe, PT ;  /* 0x000000fe0300780c */ /* 0x000fda0003f06070 */
[----:B------:R-:W-:Y:S05]  /*07f0*/  @!P0 BRA `(.L_x_11) ;  /* 0x0000000000808947 */ /* 0x000fea0003800000 */
[----:B------:R-:W-:-:S13]  /*0800*/  ISETP.GT.AND P0, PT, R11, 0xfe, PT ;  /* 0x000000fe0b00780c */ /* 0x000fda0003f04270 */
[----:B------:R-:W-:Y:S05]  /*0810*/  @P0 BRA `(.L_x_12) ;  /* 0x00000000006c0947 */ /* 0x000fea0003800000 */
[----:B------:R-:W-:-:S13]  /*0820*/  ISETP.GE.AND P0, PT, R11, 0x1, PT ;  /* 0x000000010b00780c */ /* 0x000fda0003f06270 */
[----:B------:R-:W-:Y:S05]  /*0830*/  @P0 BRA `(.L_x_13) ;  /* 0x0000000000740947 */ /* 0x000fea0003800000 */
[----:B------:R-:W-:Y:S02]  /*0840*/  ISETP.GE.AND P0, PT, R11, -0x18, PT ;  /* 0xffffffe80b00780c */ /* 0x000fe40003f06270 */
[----:B------:R-:W-:-:S11]  /*0850*/  LOP3.LUT R0, R0, 0x80000000, RZ, 0xc0, !PT ;  /* 0x8000000000007812 */ /* 0x000fd600078ec0ff */
[----:B------:R-:W-:Y:S05]  /*0860*/  @!P0 BRA `(.L_x_13) ;  /* 0x0000000000688947 */ /* 0x000fea0003800000 */
[CCC-:B------:R-:W-:Y:S01]  /*0870*/  FFMA.RZ R3, R16.reuse, R14.reuse, R13.reuse ;  /* 0x0000000e10037223 */ /* 0x1c0fe2000000c00d */
[C---:B------:R-:W-:Y:S02]  /*0880*/  VIADD R12, R11.reuse, 0x20 ;  /* 0x000000200b0c7836 */ /* 0x040fe40000000000 */
[CCC-:B------:R-:W-:Y:S01]  /*0890*/  FFMA.RM R10, R16.reuse, R14.reuse, R13.reuse ;  /* 0x0000000e100a7223 */ /* 0x1c0fe2000000400d */
[----:B------:R-:W-:Y:S02]  /*08a0*/  ISETP.NE.AND P2, PT, R11, RZ, PT ;  /* 0x000000ff0b00720c */ /* 0x000fe40003f45270 */
[----:B------:R-:W-:Y:S01]  /*08b0*/  LOP3.LUT R9, R3, 0x7fffff, RZ, 0xc0, !PT ;  /* 0x007fffff03097812 */ /* 0x000fe200078ec0ff */
[----:B------:R-:W-:Y:S01]  /*08c0*/  FFMA.RP R3, R16, R14, R13 ;  /* 0x0000000e10037223 */ /* 0x000fe2000000800d */
[----:B------:R-:W-:Y:S01]  /*08d0*/  ISETP.NE.AND P1, PT, R11, RZ, PT ;  /* 0x000000ff0b00720c */ /* 0x000fe20003f25270 */
[----:B------:R-:W-:Y:S01]  /*08e0*/  IMAD.MOV R11, RZ, RZ, -R11 ;  /* 0x000000ffff0b7224 */ /* 0x000fe200078e0a0b */
[----:B------:R-:W-:-:S02]  /*08f0*/  LOP3.LUT R9, R9, 0x800000, RZ, 0xfc, !PT ;  /* 0x0080000009097812 */ /* 0x000fc400078efcff */
[----:B------:R-:W-:Y:S02]  /*0900*/  FSETP.NEU.FTZ.AND P0, PT, R3, R10, PT ;  /* 0x0000000a0300720b */ /* 0x000fe40003f1d000 */
[----:B------:R-:W-:Y:S02]  /*0910*/  SHF.L.U32 R12, R9, R12, RZ ;  /* 0x0000000c090c7219 */ /* 0x000fe400000006ff */
[----:B------:R-:W-:Y:S02]  /*0920*/  SEL R10, R11, RZ, P2 ;  /* 0x000000ff0b0a7207 */ /* 0x000fe40001000000 */
[----:B------:R-:W-:Y:S02]  /*0930*/  ISETP.NE.AND P1, PT, R12, RZ, P1 ;  /* 0x000000ff0c00720c */ /* 0x000fe40000f25270 */
[----:B------:R-:W-:Y:S02]  /*0940*/  SHF.R.U32.HI R10, RZ, R10, R9 ;  /* 0x0000000aff0a7219 */ /* 0x000fe40000011609 */
[----:B------:R-:W-:-:S02]  /*0950*/  PLOP3.LUT P0, PT, P0, P1, PT, 0xf8, 0x8f ;  /* 0x00000000008f781c */ /* 0x000fc40000703f70 */
[----:B------:R-:W-:Y:S02]  /*0960*/  SHF.R.U32.HI R12, RZ, 0x1, R10 ;  /* 0x00000001ff0c7819 */ /* 0x000fe4000001160a */
[----:B------:R-:W-:-:S04]  /*0970*/  SEL R3, RZ, 0x1, !P0 ;  /* 0x00000001ff037807 */ /* 0x000fc80004000000 */
[----:B------:R-:W-:-:S04]  /*0980*/  LOP3.LUT R3, R3, 0x1, R12, 0xf8, !PT ;  /* 0x0000000103037812 */ /* 0x000fc800078ef80c */
[----:B------:R-:W-:-:S05]  /*0990*/  LOP3.LUT R3, R3, R10, RZ, 0xc0, !PT ;  /* 0x0000000a03037212 */ /* 0x000fca00078ec0ff */
[----:B------:R-:W-:-:S05]  /*09a0*/  IMAD.IADD R3, R12, 0x1, R3 ;  /* 0x000000010c037824 */ /* 0x000fca00078e0203 */
[----:B------:R-:W-:Y:S01]  /*09b0*/  LOP3.LUT R0, R3, R0, RZ, 0xfc, !PT ;  /* 0x0000000003007212 */ /* 0x000fe200078efcff */
[----:B------:R-:W-:Y:S06]  /*09c0*/  BRA `(.L_x_13) ;  /* 0x0000000000107947 */ /* 0x000fec0003800000 */
.L_x_12:
[----:B------:R-:W-:-:S04]  /*09d0*/  LOP3.LUT R0, R0, 0x80000000, RZ, 0xc0, !PT ;  /* 0x8000000000007812 */ /* 0x000fc800078ec0ff */
[----:B------:R-:W-:Y:S01]  /*09e0*/  LOP3.LUT R0, R0, 0x7f800000, RZ, 0xfc, !PT ;  /* 0x7f80000000007812 */ /* 0x000fe200078efcff */
[----:B------:R-:W-:Y:S06]  /*09f0*/  BRA `(.L_x_13) ;  /* 0x0000000000047947 */ /* 0x000fec0003800000 */
.L_x_11:
[----:B------:R-:W-:-:S07]  /*0a00*/  IMAD R0, R10, 0x800000, R0 ;  /* 0x008000000a007824 */ /* 0x000fce00078e0200 */
.L_x_13:
[----:B------:R-:W-:Y:S05]  /*0a10*/  BSYNC.RECONVERGENT B2 ;  /* 0x0000000000027941 */ /* 0x000fea0003800200 */
.L_x_10:
[----:B------:R-:W-:Y:S05]  /*0a20*/  BRA `(.L_x_14) ;  /* 0x0000000000207947 */ /* 0x000fea0003800000 */
.L_x_9:
[----:B------:R-:W-:-:S04]  /*0a30*/  LOP3.LUT R0, R12, 0x80000000, R3, 0x48, !PT ;  /* 0x800000000c007812 */ /* 0x000fc800078e4803 */
[----:B------:R-:W-:Y:S01]  /*0a40*/  LOP3.LUT R0, R0, 0x7f800000, RZ, 0xfc, !PT ;  /* 0x7f80000000007812 */ /* 0x000fe200078efcff */
[----:B------:R-:W-:Y:S06]  /*0a50*/  BRA `(.L_x_14) ;  /* 0x0000000000147947 */ /* 0x000fec0003800000 */
.L_x_8:
[----:B------:R-:W-:Y:S01]  /*0a60*/  LOP3.LUT R0, R12, 0x80000000, R3, 0x48, !PT ;  /* 0x800000000c007812 */ /* 0x000fe200078e4803 */
[----:B------:R-:W-:Y:S06]  /*0a70*/  BRA `(.L_x_14) ;  /* 0x00000000000c7947 */ /* 0x000fec0003800000 */
.L_x_7:
[----:B------:R-:W0:Y:S01]  /*0a80*/  MUFU.RSQ R0, -QNAN ;  /* 0xffc0000000007908 */ /* 0x000e220000001400 */
[----:B------:R-:W-:Y:S05]  /*0a90*/  BRA `(.L_x_14) ;  /* 0x0000000000047947 */ /* 0x000fea0003800000 */
.L_x_6:
[----:B------:R-:W-:-:S07]  /*0aa0*/  FADD.FTZ R0, R3, R0 ;  /* 0x0000000003007221 */ /* 0x000fce0000010000 */
.L_x_14:
[----:B------:R-:W-:Y:S05]  /*0ab0*/  BSYNC.RECONVERGENT B1 ;  /* 0x0000000000017941 */ /* 0x000fea0003800200 */
.L_x_4:
[----:B------:R-:W-:-:S04]  /*0ac0*/  IMAD.MOV.U32 R9, RZ, RZ, 0x0 ;  /* 0x00000000ff097424 */ /* 0x000fc800078e00ff */
[----:B0-----:R-:W-:Y:S05]  /*0ad0*/  RET.REL.NODEC R8 `(_Z9kernel_v1PiS_S_) ;  /* 0xfffffff408487950 */ /* 0x001fea0003c3ffff */
.L_x_15:
[----:B------:R-:W-:-:S00]  /*0ae0*/  BRA `(.L_x_15) ;  /* 0xfffffffc00fc7947 */ /* 0x000fc0000383ffff */
[----:B------:R-:W-:-:S00]  /*0af0*/  NOP ;  /* 0x0000000000007918 */ /* 0x000fc00000000000 */
        /* <DEDUP_REMOVED lines=8> */
.L_x_82:


//--------------------- .text._Z14float_to_colorP6uchar4PKf --------------------------
	.section	.text._Z14float_to_colorP6uchar4PKf,"ax",@progbits
	.align	128
        .global         _Z14float_to_colorP6uchar4PKf
        .type           _Z14float_to_colorP6uchar4PKf,@function
        .size           _Z14float_to_colorP6uchar4PKf,(.L_x_83 - _Z14float_to_colorP6uchar4PKf)
        .other          _Z14float_to_colorP6uchar4PKf,@"STO_CUDA_ENTRY STV_DEFAULT"
_Z14float_to_colorP6uchar4PKf:
.text._Z14float_to_colorP6uchar4PKf:
[----:B------:R-:W-:Y:S01]  /*0000*/  LDC R1, c[0x0][0x37c] ;  /* 0x0000df00ff017b82 */ /* 0x000fe20000000800 */
[----:B------:R-:W0:Y:S01]  /*0010*/  S2R R0, SR_TID.Y ;  /* 0x0000000000007919 */ /* 0x000e220000002200 */
[----:B------:R-:W1:Y:S06]  /*0020*/  LDCU UR7, c[0x0][0x360] ;  /* 0x00006c00ff0777ac */ /* 0x000e6c0008000800 */
[----:B------:R-:W0:Y:S01]  /*0030*/  S2UR UR8, SR_CTAID.Y ;  /* 0x00000000000879c3 */ /* 0x000e220000002600 */
[----:B------:R-:W1:Y:S01]  /*0040*/  S2R R3, SR_TID.X ;  /* 0x0000000000037919 */ /* 0x000e620000002100 */
[----:B------:R-:W2:Y:S06]  /*0050*/  LDCU.64 UR4, c[0x0][0x358] ;  /* 0x00006b00ff0477ac */ /* 0x000eac0008000a00 */
[----:B------:R-:W0:Y:S08]  /*0060*/  LDC R5, c[0x0][0x364] ;  /* 0x0000d900ff057b82 */ /* 0x000e300000000800 */
[----:B------:R-:W3:Y:S08]  /*0070*/  S2UR UR6, SR_CTAID.X ;  /* 0x00000000000679c3 */ /* 0x000ef00000002500 */
[----:B------:R-:W3:Y:S08]  /*0080*/  LDC R9, c[0x0][0x370] ;  /* 0x0000dc00ff097b82 */ /* 0x000ef00000000800 */
[----:B------:R-:W4:Y:S01]  /*0090*/  LDC.64 R6, c[0x0][0x388] ;  /* 0x0000e200ff067b82 */ /* 0x000f220000000a00 */
[----:B0-----:R-:W-:-:S04]  /*00a0*/  IMAD R0, R5, UR8, R0 ;  /* 0x0000000805007c24 */ /* 0x001fc8000f8e0200 */
[----:B---3--:R-:W-:-:S04]  /*00b0*/  IMAD R0, R0, R9, UR6 ;  /* 0x0000000600007e24 */ /* 0x008fc8000f8e0209 */
[----:B-1----:R-:W-:-:S04]  /*00c0*/  IMAD R4, R0, UR7, R3 ;  /* 0x0000000700047c24 */ /* 0x002fc8000f8e0203 */
[----:B----4-:R-:W-:-:S06]  /*00d0*/  IMAD.WIDE R6, R4, 0x4, R6 ;  /* 0x0000000404067825 */ /* 0x010fcc00078e0206 */
[----:B--2---:R-:W2:Y:S01]  /*00e0*/  LDG.E R6, desc[UR4][R6.64] ;  /* 0x0000000406067981 */ /* 0x004ea2000c1e1900 */
[----:B------:R-:W-:Y:S01]  /*00f0*/  IMAD.MOV.U32 R2, RZ, RZ, RZ ;  /* 0x000000ffff027224 */ /* 0x000fe200078e00ff */
[----:B------:R-:W-:Y:S01]  /*0100*/  BSSY.RECONVERGENT B0, `(.L_x_16) ;  /* 0x0000041000007945 */ /* 0x000fe20003800200 */
[C---:B--2---:R-:W-:Y:S01]  /*0110*/  FMUL R0, R6.reuse, 360 ;  /* 0x43b4000006007820 */ /* 0x044fe20000400000 */
[----:B------:R-:W-:-:S05]  /*0120*/  FADD R7, R6, R6 ;  /* 0x0000000606077221 */ /* 0x000fca0000000000 */
[----:B------:R-:W0:Y:S02]  /*0130*/  F2I.TRUNC.NTZ R0, R0 ;  /* 0x0000000000007305 */ /* 0x000e24000020f100 */
[----:B0-----:R-:W-:-:S04]  /*0140*/  VIADD R3, R0, 0xb4 ;  /* 0x000000b400037836 */ /* 0x001fc80000000000 */
[----:B------:R-:W-:-:S05]  /*0150*/  IMAD.HI R2, R3, -0x49f49f49, R2 ;  /* 0xb60b60b703027827 */ /* 0x000fca00078e0202 */
[----:B------:R-:W-:-:S04]  /*0160*/  SHF.R.U32.HI R5, RZ, 0x1f, R2 ;  /* 0x0000001fff057819 */ /* 0x000fc80000011602 */
[----:B------:R-:W-:Y:S01]  /*0170*/  LEA.HI.SX32 R2, R2, R5, 0x18 ;  /* 0x0000000502027211 */ /* 0x000fe200078fc2ff */
[----:B------:R-:W-:-:S04]  /*0180*/  HFMA2 R5, -RZ, RZ, 0, 2.86102294921875e-05 ;  /* 0x000001e0ff057431 */ /* 0x000fc800000001ff */
[----:B------:R-:W-:Y:S02]  /*0190*/  IMAD R2, R2, -0x168, R3 ;  /* 0xfffffe9802027824 */ /* 0x000fe400078e0203 */
[----:B------:R-:W-:-:S03]  /*01a0*/  FADD R3, R6, 1 ;  /* 0x3f80000006037421 */ /* 0x000fc60000000000 */
[----:B------:R-:W-:Y:S01]  /*01b0*/  ISETP.GE.AND P1, PT, R2, -0x78, PT ;  /* 0xffffff880200780c */ /* 0x000fe20003f26270 */
[----:B------:R-:W-:Y:S01]  /*01c0*/  FADD R8, -R6, R3 ;  /* 0x0000000306087221 */ /* 0x000fe20000000100 */
[----:B------:R-:W-:Y:S02]  /*01d0*/  ISETP.GT.AND P0, PT, R2, 0xf0, PT ;  /* 0x000000f00200780c */ /* 0x000fe40003f04270 */
[----:B------:R-:W-:-:S04]  /*01e0*/  SEL R5, R5, 0x78, !P1 ;  /* 0x0000007805057807 */ /* 0x000fc80004800000 */
[----:B------:R-:W-:Y:S02]  /*01f0*/  SEL R5, R5, 0xffffff10, !P0 ;  /* 0xffffff1005057807 */ /* 0x000fe40004000000 */
[----:B------:R-:W-:Y:S01]  /*0200*/  FSETP.GTU.AND P0, PT, R6, 0.5, PT ;  /* 0x3f0000000600780b */ /* 0x000fe20003f0c000 */
[----:B------:R-:W-:Y:S02]  /*0210*/  IMAD.MOV.U32 R6, RZ, RZ, 0x42700000 ;  /* 0x42700000ff067424 */ /* 0x000fe400078e00ff */
[----:B------:R-:W-:Y:S01]  /*0220*/  IMAD.IADD R5, R2, 0x1, R5 ;  /* 0x0000000102057824 */ /* 0x000fe200078e0205 */
[----:B------:R-:W-:-:S04]  /*0230*/  FSEL R8, R8, R7, P0 ;  /* 0x0000000708087208 */ /* 0x000fc80000000000 */
[----:B------:R-:W-:Y:S01]  /*0240*/  ISETP.GT.AND P1, PT, R5, 0x3b, PT ;  /* 0x0000003b0500780c */ /* 0x000fe20003f24270 */
[----:B------:R-:W-:-:S12]  /*0250*/  FADD R7, R7, -R8 ;  /* 0x8000000807077221 */ /* 0x000fd80000000000 */
[----:B------:R-:W-:Y:S05]  /*0260*/  @P1 BRA `(.L_x_17) ;  /* 0x00000000004c1947 */ /* 0x000fea0003800000 */
[----:B------:R-:W-:Y:S01]  /*0270*/  I2FP.F32.S32 R5, R5 ;  /* 0x0000000500057245 */ /* 0x000fe20000201400 */
[----:B------:R-:W-:Y:S01]  /*0280*/  FADD R0, R8, -R7 ;  /* 0x8000000708007221 */ /* 0x000fe20000000000 */
[----:B------:R-:W-:Y:S01]  /*0290*/  MOV R9, 0x3c888889 ;  /* 0x3c88888900097802 */ /* 0x000fe20000000f00 */
[----:B------:R-:W-:Y:S02]  /*02a0*/  BSSY.RECONVERGENT B1, `(.L_x_18) ;  /* 0x000000d000017945 */ /* 0x000fe40003800200 */
[----:B------:R-:W-:Y:S02]  /*02b0*/  FMUL R0, R0, R5 ;  /* 0x0000000500007220 */ /* 0x000fe40000400000 */
[----:B------:R-:W-:Y:S02]  /*02c0*/  FFMA R3, R9, -R6, 1 ;  /* 0x3f80000009037423 */ /* 0x000fe40000000806 */
[----:B------:R-:W0:Y:S02]  /*02d0*/  FCHK P0, R0, 60 ;  /* 0x4270000000007902 */ /* 0x000e240000000000 */
[----:B------:R-:W-:-:S04]  /*02e0*/  FFMA R3, R3, R9, 0.016666667535901069641 ;  /* 0x3c88888903037423 */ /* 0x000fc80000000009 */
[----:B------:R-:W-:-:S04]  /*02f0*/  FFMA R5, R0, R3, RZ ;  /* 0x0000000300057223 */ /* 0x000fc800000000ff */
[----:B------:R-:W-:-:S04]  /*0300*/  FFMA R10, R5, -60, R0 ;  /* 0xc2700000050a7823 */ /* 0x000fc80000000000 */
[----:B------:R-:W-:Y:S01]  /*0310*/  FFMA R10, R3, R10, R5 ;  /* 0x0000000a030a7223 */ /* 0x000fe20000000005 */
[----:B0-----:R-:W-:Y:S06]  /*0320*/  @!P0 BRA `(.L_x_19) ;  /* 0x0000000000108947 */ /* 0x001fec0003800000 */
[----:B------:R-:W-:Y:S01]  /*0330*/  IMAD.MOV.U32 R3, RZ, RZ, R0 ;  /* 0x000000ffff037224 */ /* 0x000fe200078e0000 */
[----:B------:R-:W-:-:S07]  /*0340*/  MOV R10, 0x360 ;  /* 0x00000360000a7802 */ /* 0x000fce0000000f00 */
[----:B------:R-:W-:Y:S05]  /*0350*/  CALL.REL.NOINC `($__internal_1_$__cuda_sm3x_div_rn_noftz_f32_slowpath) ;  /* 0x0000000800287944 */ /* 0x000fea0003c00000 */
[----:B------:R-:W-:-:S07]  /*0360*/  IMAD.MOV.U32 R10, RZ, RZ, R0 ;  /* 0x000000ffff0a7224 */ /* 0x000fce00078e0000 */
.L_x_19:
[----:B------:R-:W-:Y:S05]  /*0370*/  BSYNC.RECONVERGENT B1 ;  /* 0x0000000000017941 */ /* 0x000fea0003800200 */
.L_x_18:
[----:B------:R-:W-:Y:S01]  /*0380*/  FADD R0, R7, R10 ;  /* 0x0000000a07007221 */ /* 0x000fe20000000000 */
[----:B------:R-:W-:Y:S06]  /*0390*/  BRA `(.L_x_20) ;  /* 0x00000000005c7947 */ /* 0x000fec0003800000 */
.L_x_17:
[----:B------:R-:W-:Y:S02]  /*03a0*/  ISETP.GE.U32.AND P0, PT, R5, 0xb4, PT ;  /* 0x000000b40500780c */ /* 0x000fe40003f06070 */
[----:B------:R-:W-:-:S11]  /*03b0*/  MOV R0, R8 ;  /* 0x0000000800007202 */ /* 0x000fd60000000f00 */
[----:B------:R-:W-:Y:S05]  /*03c0*/  @!P0 BRA `(.L_x_20) ;  /* 0x0000000000508947 */ /* 0x000fea0003800000 */
[----:B------:R-:W-:Y:S01]  /*03d0*/  ISETP.GT.U32.AND P0, PT, R5, 0xef, PT ;  /* 0x000000ef0500780c */ /* 0x000fe20003f04070 */
[----:B------:R-:W-:-:S12]  /*03e0*/  IMAD.MOV.U32 R0, RZ, RZ, R7 ;  /* 0x000000ffff007224 */ /* 0x000fd800078e0007 */
[----:B------:R-:W-:Y:S05]  /*03f0*/  @P0 BRA `(.L_x_20) ;  /* 0x0000000000440947 */ /* 0x000fea0003800000 */
[----:B------:R-:W-:Y:S01]  /*0400*/  IADD3 R5, PT, PT, -R5, 0xf0, RZ ;  /* 0x000000f005057810 */ /* 0x000fe20007ffe1ff */
[----:B------:R-:W-:Y:S01]  /*0410*/  FADD R0, R8, -R7 ;  /* 0x8000000708007221 */ /* 0x000fe20000000000 */
[----:B------:R-:W-:Y:S01]  /*0420*/  MOV R9, 0x3c888889 ;  /* 0x3c88888900097802 */ /* 0x000fe20000000f00 */
[----:B------:R-:W-:Y:S01]  /*0430*/  BSSY.RECONVERGENT B1, `(.L_x_21) ;  /* 0x000000c000017945 */ /* 0x000fe20003800200 */
[----:B------:R-:W-:-:S03]  /*0440*/  I2FP.F32.U32 R5, R5 ;  /* 0x0000000500057245 */ /* 0x000fc60000201000 */
[----:B------:R-:W-:Y:S02]  /*0450*/  FFMA R10, R9, -R6, 1 ;  /* 0x3f800000090a7423 */ /* 0x000fe40000000806 */
[----:B------:R-:W-:Y:S02]  /*0460*/  FMUL R3, R0, R5 ;  /* 0x0000000500037220 */ /* 0x000fe40000400000 */
[----:B------:R-:W-:Y:S02]  /*0470*/  FFMA R0, R10, R9, 0.016666667535901069641 ;  /* 0x3c8888890a007423 */ /* 0x000fe40000000009 */
[----:B------:R-:W0:Y:S02]  /*0480*/  FCHK P0, R3, 60 ;  /* 0x4270000003007902 */ /* 0x000e240000000000 */
[----:B------:R-:W-:-:S04]  /*0490*/  FFMA R10, R0, R3, RZ ;  /* 0x00000003000a7223 */ /* 0x000fc800000000ff */
[----:B------:R-:W-:-:S04]  /*04a0*/  FFMA R5, R10, -60, R3 ;  /* 0xc27000000a057823 */ /* 0x000fc80000000003 */
[----:B------:R-:W-:Y:S01]  /*04b0*/  FFMA R0, R0, R5, R10 ;  /* 0x0000000500007223 */ /* 0x000fe2000000000a */
[----:B0-----:R-:W-:Y:S06]  /*04c0*/  @!P0 BRA `(.L_x_22) ;  /* 0x0000000000088947 */ /* 0x001fec0003800000 */
[----:B------:R-:W-:-:S07]  /*04d0*/  MOV R10, 0x4f0 ;  /* 0x000004f0000a7802 */ /* 0x000fce0000000f00 */
[----:B------:R-:W-:Y:S05]  /*04e0*/  CALL.REL.NOINC `($__internal_1_$__cuda_sm3x_div_rn_noftz_f32_slowpath) ;  /* 0x0000000400c47944 */ /* 0x000fea0003c00000 */
.L_x_22:
[----:B------:R-:W-:Y:S05]  /*04f0*/  BSYNC.RECONVERGENT B1 ;  /* 0x0000000000017941 */ /* 0x000fea0003800200 */
.L_x_21:
[----:B------:R-:W-:-:S07]  /*0500*/  FADD R0, R7, R0 ;  /* 0x0000000007007221 */ /* 0x000fce0000000000 */
.L_x_20:
[----:B------:R-:W-:Y:S05]  /*0510*/  BSYNC.RECONVERGENT B0 ;  /* 0x0000000000007941 */ /* 0x000fea0003800200 */
.L_x_16:
[----:B------:R-:W0:Y:S01]  /*0520*/  LDC.64 R10, c[0x0][0x380] ;  /* 0x0000e000ff0a7b82 */ /* 0x000e220000000a00 */
[----:B------:R-:W-:Y:S01]  /*0530*/  FMUL R0, R0, 255 ;  /* 0x437f000000007820 */ /* 0x000fe20000400000 */
[C---:B------:R-:W-:Y:S01]  /*0540*/  VIADD R9, R2.reuse, 0x168 ;  /* 0x0000016802097836 */ /* 0x040fe20000000000 */
[----:B------:R-:W-:Y:S01]  /*0550*/  ISETP.GE.AND P0, PT, R2, RZ, PT ;  /* 0x000000ff0200720c */ /* 0x000fe20003f06270 */
[----:B------:R-:W-:Y:S01]  /*0560*/  BSSY.RECONVERGENT B0, `(.L_x_23) ;  /* 0x000002f000007945 */ /* 0x000fe20003800200 */
[----:B------:R-:W1:Y:S02]  /*0570*/  F2I.U32.TRUNC.NTZ R3, R0 ;  /* 0x0000000000037305 */ /* 0x000e64000020f000 */
[----:B------:R-:W-:-:S04]  /*0580*/  SEL R9, R9, R2, !P0 ;  /* 0x0000000209097207 */ /* 0x000fc80004000000 */
[----:B------:R-:W-:Y:S01]  /*0590*/  ISETP.GT.AND P0, PT, R9, 0x3b, PT ;  /* 0x0000003b0900780c */ /* 0x000fe20003f04270 */
[----:B0-----:R-:W-:-:S05]  /*05a0*/  IMAD.WIDE R4, R4, 0x4, R10 ;  /* 0x0000000404047825 */ /* 0x001fca00078e020a */
[----:B-1----:R0:W-:Y:S07]  /*05b0*/  STG.E.U8 desc[UR4][R4.64], R3 ;  /* 0x0000000304007986 */ /* 0x0021ee000c101104 */
[----:B------:R-:W-:Y:S05]  /*05c0*/  @P0 BRA `(.L_x_24) ;  /* 0x0000000000440947 */ /* 0x000fea0003800000 */
[----:B------:R-:W-:Y:S01]  /*05d0*/  HFMA2 R11, -RZ, RZ, 1.1328125, -0.00013840198516845703125 ;  /* 0x3c888889ff0b7431 */ /* 0x000fe200000001ff */
[----:B------:R-:W-:Y:S01]  /*05e0*/  I2FP.F32.S32 R9, R9 ;  /* 0x0000000900097245 */ /* 0x000fe20000201400 */
[----:B------:R-:W-:Y:S01]  /*05f0*/  FADD R0, R8, -R7 ;  /* 0x8000000708007221 */ /* 0x000fe20000000000 */
[----:B------:R-:W-:Y:S03]  /*0600*/  BSSY.RECONVERGENT B1, `(.L_x_25) ;  /* 0x000000b000017945 */ /* 0x000fe60003800200 */
[----:B0-----:R-:W-:-:S04]  /*0610*/  FMUL R3, R0, R9 ;  /* 0x0000000900037220 */ /* 0x001fc80000400000 */
[----:B------:R-:W0:Y:S01]  /*0620*/  FCHK P0, R3, 60 ;  /* 0x4270000003007902 */ /* 0x000e220000000000 */
[----:B------:R-:W-:-:S04]  /*0630*/  FFMA R10, R11, -R6, 1 ;  /* 0x3f8000000b0a7423 */ /* 0x000fc80000000806 */
[----:B------:R-:W-:-:S04]  /*0640*/  FFMA R0, R10, R11, 0.016666667535901069641 ;  /* 0x3c8888890a007423 */ /* 0x000fc8000000000b */
[----:B------:R-:W-:-:S04]  /*0650*/  FFMA R10, R0, R3, RZ ;  /* 0x00000003000a7223 */ /* 0x000fc800000000ff */
[----:B------:R-:W-:-:S04]  /*0660*/  FFMA R9, R10, -60, R3 ;  /* 0xc27000000a097823 */ /* 0x000fc80000000003 */
[----:B------:R-:W-:Y:S01]  /*0670*/  FFMA R0, R0, R9, R10 ;  /* 0x0000000900007223 */ /* 0x000fe2000000000a */
[----:B0-----:R-:W-:Y:S06]  /*0680*/  @!P0 BRA `(.L_x_26) ;  /* 0x0000000000088947 */ /* 0x001fec0003800000 */
[----:B------:R-:W-:-:S07]  /*0690*/  MOV R10, 0x6b0 ;  /* 0x000006b0000a7802 */ /* 0x000fce0000000f00 */
[----:B------:R-:W-:Y:S05]  /*06a0*/  CALL.REL.NOINC `($__internal_1_$__cuda_sm3x_div_rn_noftz_f32_slowpath) ;  /* 0x0000000400547944 */ /* 0x000fea0003c00000 */
.L_x_26:
[----:B------:R-:W-:Y:S05]  /*06b0*/  BSYNC.RECONVERGENT B1 ;  /* 0x0000000000017941 */ /* 0x000fea0003800200 */
.L_x_25:
[----:B------:R-:W-:Y:S01]  /*06c0*/  FADD R0, R7, R0 ;  /* 0x0000000007007221 */ /* 0x000fe20000000000 */
[----:B------:R-:W-:Y:S06]  /*06d0*/  BRA `(.L_x_27) ;  /* 0x00000000005c7947 */ /* 0x000fec0003800000 */
.L_x_24:
[----:B------:R-:W-:Y:S01]  /*06e0*/  ISETP.GE.U32.AND P0, PT, R9, 0xb4, PT ;  /* 0x000000b40900780c */ /* 0x000fe20003f06070 */
[----:B------:R-:W-:-:S12]  /*06f0*/  IMAD.MOV.U32 R0, RZ, RZ, R8 ;  /* 0x000000ffff007224 */ /* 0x000fd800078e0008 */
[----:B------:R-:W-:Y:S05]  /*0700*/  @!P0 BRA `(.L_x_27) ;  /* 0x0000000000508947 */ /* 0x000fea0003800000 */
[----:B------:R-:W-:Y:S02]  /*0710*/  ISETP.GT.U32.AND P0, PT, R9, 0xef, PT ;  /* 0x000000ef0900780c */ /* 0x000fe40003f04070 */
[----:B------:R-:W-:-:S11]  /*0720*/  MOV R0, R7 ;  /* 0x0000000700007202 */ /* 0x000fd60000000f00 */
[----:B------:R-:W-:Y:S05]  /*0730*/  @P0 BRA `(.L_x_27) ;  /* 0x0000000000440947 */ /* 0x000fea0003800000 */
[----:B------:R-:W-:Y:S01]  /*0740*/  IADD3 R9, PT, PT, -R9, 0xf0, RZ ;  /* 0x000000f009097810 */ /* 0x000fe20007ffe1ff */
[----:B------:R-:W-:Y:S01]  /*0750*/  FADD R0, R8, -R7 ;  /* 0x8000000708007221 */ /* 0x000fe20000000000 */
[----:B------:R-:W-:Y:S01]  /*0760*/  IMAD.MOV.U32 R11, RZ, RZ, 0x3c888889 ;  /* 0x3c888889ff0b7424 */ /* 0x000fe200078e00ff */
[----:B------:R-:W-:Y:S01]  /*0770*/  BSSY.RECONVERGENT B1, `(.L_x_28) ;  /* 0x000000c000017945 */ /* 0x000fe20003800200 */
[----:B------:R-:W-:Y:S02]  /*0780*/  I2FP.F32.U32 R9, R9 ;  /* 0x0000000900097245 */ /* 0x000fe40000201000 */
[----:B------:R-:W-:-:S03]  /*0790*/  FFMA R10, R11, -R6, 1 ;  /* 0x3f8000000b0a7423 */ /* 0x000fc60000000806 */
[----:B0-----:R-:W-:Y:S01]  /*07a0*/  FMUL R3, R0, R9 ;  /* 0x0000000900037220 */ /* 0x001fe20000400000 */
[----:B------:R-:W-:-:S03]  /*07b0*/  FFMA R0, R10, R11, 0.016666667535901069641 ;  /* 0x3c8888890a007423 */ /* 0x000fc6000000000b */
[----:B------:R-:W0:Y:S01]  /*07c0*/  FCHK P0, R3, 60 ;  /* 0x4270000003007902 */ /* 0x000e220000000000 */
[----:B------:R-:W-:-:S04]  /*07d0*/  FFMA R10, R0, R3, RZ ;  /* 0x00000003000a7223 */ /* 0x000fc800000000ff */
[----:B------:R-:W-:-:S04]  /*07e0*/  FFMA R9, R10, -60, R3 ;  /* 0xc27000000a097823 */ /* 0x000fc80000000003 */
[----:B------:R-:W-:Y:S01]  /*07f0*/  FFMA R0, R0, R9, R10 ;  /* 0x0000000900007223 */ /* 0x000fe2000000000a */
[----:B0-----:R-:W-:Y:S06]  /*0800*/  @!P0 BRA `(.L_x_29) ;  /* 0x0000000000088947 */ /* 0x001fec0003800000 */
[----:B------:R-:W-:-:S07]  /*0810*/  MOV R10, 0x830 ;  /* 0x00000830000a7802 */ /* 0x000fce0000000f00 */
[----:B------:R-:W-:Y:S05]  /*0820*/  CALL.REL.NOINC `($__internal_1_$__cuda_sm3x_div_rn_noftz_f32_slowpath) ;  /* 0x0000000000f47944 */ /* 0x000fea0003c00000 */
.L_x_29:
[----:B------:R-:W-:Y:S05]  /*0830*/  BSYNC.RECONVERGENT B1 ;  /* 0x0000000000017941 */ /* 0x000fea0003800200 */
.L_x_28:
[----:B------:R-:W-:-:S07]  /*0840*/  FADD R0, R7, R0 ;  /* 0x0000000007007221 */ /* 0x000fce0000000000 */
.L_x_27:
[----:B------:R-:W-:Y:S05]  /*0850*/  BSYNC.RECONVERGENT B0 ;  /* 0x0000000000007941 */ /* 0x000fea0003800200 */
.L_x_23:
[----:B------:R-:W-:Y:S01]  /*0860*/  FMUL R0, R0, 255 ;  /* 0x437f000000007820 */ /* 0x000fe20000400000 */
[C---:B------:R-:W-:Y:S01]  /*0870*/  ISETP.GE.AND P0, PT, R2.reuse, 0x78, PT ;  /* 0x000000780200780c */ /* 0x040fe20003f06270 */
[----:B------:R-:W-:Y:S01]  /*0880*/  BSSY.RECONVERGENT B0, `(.L_x_30) ;  /* 0x0000031000007945 */ /* 0x000fe20003800200 */
[C---:B------:R-:W-:Y:S01]  /*0890*/  IADD3 R9, PT, PT, R2.reuse, 0xf0, RZ ;  /* 0x000000f002097810 */ /* 0x040fe20007ffe0ff */
[----:B0-----:R-:W0:Y:S10]  /*08a0*/  F2I.U32.TRUNC.NTZ R3, R0 ;  /* 0x0000000000037305 */ /* 0x001e34000020f000 */
[----:B------:R-:W-:Y:S01]  /*08b0*/  @P0 VIADD R9, R2, 0xffffff88 ;  /* 0xffffff8802090836 */ /* 0x000fe20000000000 */
[----:B0-----:R0:W-:Y:S04]  /*08c0*/  STG.E.U8 desc[UR4][R4.64+0x1], R3 ;  /* 0x0000010304007986 */ /* 0x0011e8000c101104 */
[----:B------:R-:W-:-:S13]  /*08d0*/  ISETP.GT.AND P0, PT, R9, 0x3b, PT ;  /* 0x0000003b0900780c */ /* 0x000fda0003f04270 */
[----:B0-----:R-:W-:Y:S05]  /*08e0*/  @P0 BRA `(.L_x_31) ;  /* 0x0000000000480947 */ /* 0x001fea0003800000 */
[----:B------:R-:W-:Y:S01]  /*08f0*/  HFMA2 R3, -RZ, RZ, 1.1328125, -0.00013840198516845703125 ;  /* 0x3c888889ff037431 */ /* 0x000fe200000001ff */
[----:B------:R-:W-:Y:S01]  /*0900*/  I2FP.F32.S32 R9, R9 ;  /* 0x0000000900097245 */ /* 0x000fe20000201400 */
[----:B------:R-:W-:Y:S01]  /*0910*/  FADD R8, R8, -R7 ;  /* 0x8000000708087221 */ /* 0x000fe20000000000 */
[----:B------:R-:W-:Y:S03]  /*0920*/  BSSY.RECONVERGENT B1, `(.L_x_32) ;  /* 0x000000c000017945 */ /* 0x000fe60003800200 */
[----:B------:R-:W-:-:S04]  /*0930*/  FMUL R8, R8, R9 ;  /* 0x0000000908087220 */ /* 0x000fc80000400000 */
[----:B------:R-:W0:Y:S01]  /*0940*/  FCHK P0, R8, 60 ;  /* 0x4270000008007902 */ /* 0x000e220000000000 */
[----:B------:R-:W-:-:S04]  /*0950*/  FFMA R0, R3, -R6, 1 ;  /* 0x3f80000003007423 */ /* 0x000fc80000000806 */
        /* <DEDUP_REMOVED lines=8> */
.L_x_33:
[----:B------:R-:W-:Y:S05]  /*09e0*/  BSYNC.RECONVERGENT B1 ;  /* 0x0000000000017941 */ /* 0x000fea0003800200 */
.L_x_32:
[----:B------:R-:W-:Y:S01]  /*09f0*/  FADD R0, R7, R0 ;  /* 0x0000000007007221 */ /* 0x000fe20000000000 */
[----:B------:R-:W-:Y:S06]  /*0a00*/  BRA `(.L_x_34) ;  /* 0x0000000000607947 */ /* 0x000fec0003800000 */
.L_x_31:
[----:B------:R-:W-:Y:S02]  /*0a10*/  ISETP.GE.U32.AND P0, PT, R9, 0xb4, PT ;  /* 0x000000b40900780c */ /* 0x000fe40003f06070 */
[----:B------:R-:W-:-:S11]  /*0a20*/  MOV R0, R8 ;  /* 0x0000000800007202 */ /* 0x000fd60000000f00 */
[----:B------:R-:W-:Y:S05]  /*0a30*/  @!P0 BRA `(.L_x_34) ;  /* 0x0000000000548947 */ /* 0x000fea0003800000 */
[----:B------:R-:W-:Y:S01]  /*0a40*/  ISETP.GT.U32.AND P0, PT, R9, 0xef, PT ;  /* 0x000000ef0900780c */ /* 0x000fe20003f04070 */
[----:B------:R-:W-:-:S12]  /*0a50*/  IMAD.MOV.U32 R0, RZ, RZ, R7 ;  /* 0x000000ffff007224 */ /* 0x000fd800078e0007 */
[----:B------:R-:W-:Y:S05]  /*0a60*/  @P0 BRA `(.L_x_34) ;  /* 0x0000000000480947 */ /* 0x000fea0003800000 */
[----:B------:R-:W-:Y:S01]  /*0a70*/  IADD3 R9, PT, PT, -R9, 0xf0, RZ ;  /* 0x000000f009097810 */ /* 0x000fe20007ffe1ff */
[----:B------:R-:W-:Y:S02]  /*0a80*/  HFMA2 R3, -RZ, RZ, 1.1328125, -0.00013840198516845703125 ;  /* 0x3c888889ff037431 */ /* 0x000fe400000001ff */
[----:B------:R-:W-:Y:S01]  /*0a90*/  FADD R8, R8, -R7 ;  /* 0x8000000708087221 */ /* 0x000fe20000000000 */
[----:B------:R-:W-:Y:S01]  /*0aa0*/  BSSY.RECONVERGENT B1, `(.L_x_35) ;  /* 0x000000d000017945 */ /* 0x000fe20003800200 */
[----:B------:R-:W-:-:S05]  /*0ab0*/  I2FP.F32.U32 R9, R9 ;  /* 0x0000000900097245 */ /* 0x000fca0000201000 */
[----:B------:R-:W-:Y:S01]  /*0ac0*/  FMUL R8, R8, R9 ;  /* 0x0000000908087220 */ /* 0x000fe20000400000 */
[----:B------:R-:W-:-:S03]  /*0ad0*/  FFMA R0, R3, -R6, 1 ;  /* 0x3f80000003007423 */ /* 0x000fc60000000806 */
[----:B------:R-:W0:Y:S01]  /*0ae0*/  FCHK P0, R8, 60 ;  /* 0x4270000008007902 */ /* 0x000e220000000000 */
        /* <DEDUP_REMOVED lines=8> */
.L_x_36:
[----:B------:R-:W-:Y:S05]  /*0b70*/  BSYNC.RECONVERGENT B1 ;  /* 0x0000000000017941 */ /* 0x000fea0003800200 */
.L_x_35:
[----:B------:R-:W-:-:S07]  /*0b80*/  FADD R0, R7, R0 ;  /* 0x0000000007007221 */ /* 0x000fce0000000000 */
.L_x_34:
[----:B------:R-:W-:Y:S05]  /*0b90*/  BSYNC.RECONVERGENT B0 ;  /* 0x0000000000007941 */ /* 0x000fea0003800200 */
.L_x_30:
[----:B------:R-:W-:Y:S01]  /*0ba0*/  FMUL R0, R0, 255 ;  /* 0x437f000000007820 */ /* 0x000fe20000400000 */
[----:B------:R-:W-:-:S05]  /*0bb0*/  MOV R3, 0xff ;  /* 0x000000ff00037802 */ /* 0x000fca0000000f00 */
[----:B------:R-:W0:Y:S02]  /*0bc0*/  F2I.U32.TRUNC.NTZ R0, R0 ;  /* 0x0000000000007305 */ /* 0x000e24000020f000 */
[----:B0-----:R-:W-:-:S05]  /*0bd0*/  PRMT R3, R3, 0x7604, R0 ;  /* 0x0000760403037816 */ /* 0x001fca0000000000 */
[----:B------:R-:W-:Y:S01]  /*0be0*/  STG.E.U16 desc[UR4][R4.64+0x2], R3 ;  /* 0x0000020304007986 */ /* 0x000fe2000c101504 */
[----:B------:R-:W-:Y:S05]  /*0bf0*/  EXIT ;  /* 0x000000000000794d */ /* 0x000fea0003800000 */
        .weak           $__internal_1_$__cuda_sm3x_div_rn_noftz_f32_slowpath
        .type           $__internal_1_$__cuda_sm3x_div_rn_noftz_f32_slowpath,@function
        .size           $__internal_1_$__cuda_sm3x_div_rn_noftz_f32_slowpath,(.L_x_83 - $__internal_1_$__cuda_sm3x_div_rn_noftz_f32_slowpath)
$__internal_1_$__cuda_sm3x_div_rn_noftz_f32_slowpath:
[----:B------:R-:W-:Y:S01]  /*0c00*/  SHF.R.U32.HI R11, RZ, 0x17, R6 ;  /* 0x00000017ff0b7819 */ /* 0x000fe20000011606 */
[----:B------:R-:W-:Y:S01]  /*0c10*/  BSSY.RECONVERGENT B2, `(.L_x_37) ;  /* 0x0000064000027945 */ /* 0x000fe20003800200 */
[----:B------:R-:W-:Y:S01]  /*0c20*/  SHF.R.U32.HI R0, RZ, 0x17, R3 ;  /* 0x00000017ff007819 */ /* 0x000fe20000011603 */
[----:B------:R-:W-:Y:S01]  /*0c30*/  IMAD.MOV.U32 R12, RZ, RZ, 0x42700000 ;  /* 0x42700000ff0c7424 */ /* 0x000fe200078e00ff */
[----:B------:R-:W-:Y:S02]  /*0c40*/  LOP3.LUT R11, R11, 0xff, RZ, 0xc0, !PT ;  /* 0x000000ff0b0b7812 */ /* 0x000fe400078ec0ff */
[----:B------:R-:W-:-:S03]  /*0c50*/  LOP3.LUT R16, R0, 0xff, RZ, 0xc0, !PT ;  /* 0x000000ff00107812 */ /* 0x000fc600078ec0ff */
[----:B------:R-:W-:Y:S01]  /*0c60*/  VIADD R13, R11, 0xffffffff ;  /* 0xffffffff0b0d7836 */ /* 0x000fe20000000000 */
[----:B------:R-:W-:-:S04]  /*0c70*/  IADD3 R14, PT, PT, R16, -0x1, RZ ;  /* 0xffffffff100e7810 */ /* 0x000fc80007ffe0ff */
[----:B------:R-:W-:-:S04]  /*0c80*/  ISETP.GT.U32.AND P0, PT, R13, 0xfd, PT ;  /* 0x000000fd0d00780c */ /* 0x000fc80003f04070 */
[----:B------:R-:W-:-:S13]  /*0c90*/  ISETP.GT.U32.OR P0, PT, R14, 0xfd, P0 ;  /* 0x000000fd0e00780c */ /* 0x000fda0000704470 */
[----:B------:R-:W-:Y:S01]  /*0ca0*/  @!P0 MOV R9, RZ ;  /* 0x000000ff00098202 */ /* 0x000fe20000000f00 */
        /* <DEDUP_REMOVED lines=20> */
[----:B------:R-:W-:Y:S01]  /*0df0*/  @P0 MOV R9, RZ ;  /* 0x000000ff00090202 */ /* 0x000fe20000000f00 */
[----:B------:R-:W-:Y:S02]  /*0e00*/  @!P0 IMAD.MOV.U32 R9, RZ, RZ, -0x40 ;  /* 0xffffffc0ff098424 */ /* 0x000fe400078e00ff */
[----:B------:R-:W-:Y:S01]  /*0e10*/  @!P0 FFMA R3, R3, 1.84467440737095516160e+19, RZ ;  /* 0x5f80000003038823 */ /* 0x000fe200000000ff */
[----:B------:R-:W-:Y:S02]  /*0e20*/  @!P1 FFMA R12, R0, 1.84467440737095516160e+19, RZ ;  /* 0x5f800000000c9823 */ /* 0x000fe400000000ff */
[----:B------:R-:W-:-:S07]  /*0e30*/  @!P1 IADD3 R9, PT, PT, R9, 0x40, RZ ;  /* 0x0000004009099810 */ /* 0x000fce0007ffe0ff */
.L_x_38:
[----:B------:R-:W-:Y:S01]  /*0e40*/  LEA R13, R11, 0xc0800000, 0x17 ;  /* 0xc08000000b0d7811 */ /* 0x000fe200078eb8ff */
[----:B------:R-:W-:Y:S04]  /*0e50*/  BSSY.RECONVERGENT B3, `(.L_x_43) ;  /* 0x0000036000037945 */ /* 0x000fe80003800200 */
[----:B------:R-:W-:Y:S01]  /*0e60*/  IMAD.IADD R13, R12, 0x1, -R13 ;  /* 0x000000010c0d7824 */ /* 0x000fe200078e0a0d */
[----:B------:R-:W-:-:S03]  /*0e70*/  IADD3 R12, PT, PT, R16, -0x7f, RZ ;  /* 0xffffff81100c7810 */ /* 0x000fc60007ffe0ff */
        /* <DEDUP_REMOVED lines=13> */
[----:B------:R-:W-:-:S04]  /*0f50*/  LOP3.LUT R3, R3, 0xff, RZ, 0xc0, !PT ;  /* 0x000000ff03037812 */ /* 0x000fc800078ec0ff */
[----:B------:R-:W-:-:S05]  /*0f60*/  IADD3 R11, PT, PT, R3, R12, RZ ;  /* 0x0000000c030b7210 */ /* 0x000fca0007ffe0ff */
        /* <DEDUP_REMOVED lines=11> */
[CCC-:B------:R-:W-:Y:S01]  /*1020*/  FFMA.RM R12, R16.reuse, R14.reuse, R17.reuse ;  /* 0x0000000e100c7223 */ /* 0x1c0fe20000004011 */
[C---:B------:R-:W-:Y:S02]  /*1030*/  ISETP.NE.AND P2, PT, R11.reuse, RZ, PT ;  /* 0x000000ff0b00720c */ /* 0x040fe40003f45270 */
[----:B------:R-:W-:Y:S02]  /*1040*/  ISETP.NE.AND P1, PT, R11, RZ, PT ;  /* 0x000000ff0b00720c */ /* 0x000fe40003f25270 */
[----:B------:R-:W-:Y:S01]  /*1050*/  LOP3.LUT R9, R3, 0x7fffff, RZ, 0xc0, !PT ;  /* 0x007fffff03097812 */ /* 0x000fe200078ec0ff */
[----:B------:R-:W-:Y:S01]  /*1060*/  FFMA.RP R3, R16, R14, R17 ;  /* 0x0000000e10037223 */ /* 0x000fe20000008011 */
[----:B------:R-:W-:Y:S01]  /*1070*/  IADD3 R14, PT, PT, R11, 0x20, RZ ;  /* 0x000000200b0e7810 */ /* 0x000fe20007ffe0ff */
        /* <DEDUP_REMOVED lines=11> */
[----:B------:R-:W-:-:S04]  /*1130*/  LOP3.LUT R3, R3, R12, RZ, 0xc0, !PT ;  /* 0x0000000c03037212 */ /* 0x000fc800078ec0ff */
[----:B------:R-:W-:-:S04]  /*1140*/  IADD3 R3, PT, PT, R14, R3, RZ ;  /* 0x000000030e037210 */ /* 0x000fc80007ffe0ff */
[----:B------:R-:W-:Y:S01]  /*1150*/  LOP3.LUT R0, R3, R0, RZ, 0xfc, !PT ;  /* 0x0000000003007212 */ /* 0x000fe200078efcff */
[----:B------:R-:W-:Y:S06]  /*1160*/  BRA `(.L_x_46) ;  /* 0x0000000000107947 */ /* 0x000fec0003800000 */
.L_x_45:
[----:B------:R-:W-:-:S04]  /*1170*/  LOP3.LUT R0, R0, 0x80000000, RZ, 0xc0, !PT ;  /* 0x8000000000007812 */ /* 0x000fc800078ec0ff */
[----:B------:R-:W-:Y:S01]  /*1180*/  LOP3.LUT R0, R0, 0x7f800000, RZ, 0xfc, !PT ;  /* 0x7f80000000007812 */ /* 0x000fe200078efcff */
[----:B------:R-:W-:Y:S06]  /*1190*/  BRA `(.L_x_46) ;  /* 0x0000000000047947 */ /* 0x000fec0003800000 */
.L_x_44:
[----:B------:R-:W-:-:S07]  /*11a0*/  IMAD R0, R12, 0x800000, R0 ;  /* 0x008000000c007824 */ /* 0x000fce00078e0200 */
.L_x_46:
[----:B------:R-:W-:Y:S05]  /*11b0*/  BSYNC.RECONVERGENT B3 ;  /* 0x0000000000037941 */ /* 0x000fea0003800200 */
.L_x_43:
[----:B------:R-:W-:Y:S05]  /*11c0*/  BRA `(.L_x_47) ;  /* 0x0000000000207947 */ /* 0x000fea0003800000 */
.L_x_42:
[----:B------:R-:W-:-:S04]  /*11d0*/  LOP3.LUT R0, R12, 0x80000000, R3, 0x48, !PT ;  /* 0x800000000c007812 */ /* 0x000fc800078e4803 */
[----:B------:R-:W-:Y:S01]  /*11e0*/  LOP3.LUT R0, R0, 0x7f800000, RZ, 0xfc, !PT ;  /* 0x7f80000000007812 */ /* 0x000fe200078efcff */
[----:B------:R-:W-:Y:S06]  /*11f0*/  BRA `(.L_x_47) ;  /* 0x0000000000147947 */ /* 0x000fec0003800000 */
.L_x_41:
[----:B------:R-:W-:Y:S01]  /*1200*/  LOP3.LUT R0, R12, 0x80000000, R3, 0x48, !PT ;  /* 0x800000000c007812 */ /* 0x000fe200078e4803 */
[----:B------:R-:W-:Y:S06]  /*1210*/  BRA `(.L_x_47) ;  /* 0x00000000000c7947 */ /* 0x000fec0003800000 */
.L_x_40:
[----:B------:R-:W0:Y:S01]  /*1220*/  MUFU.RSQ R0, -QNAN ;  /* 0xffc0000000007908 */ /* 0x000e220000001400 */
[----:B------:R-:W-:Y:S05]  /*1230*/  BRA `(.L_x_47) ;  /* 0x0000000000047947 */ /* 0x000fea0003800000 */
.L_x_39:
[----:B------:R-:W-:-:S07]  /*1240*/  FADD.FTZ R0, R3, R0 ;  /* 0x0000000003007221 */ /* 0x000fce0000010000 */
.L_x_47:
[----:B------:R-:W-:Y:S05]  /*1250*/  BSYNC.RECONVERGENT B2 ;  /* 0x0000000000027941 */ /* 0x000fea0003800200 */
.L_x_37:
[----:B------:R-:W-:-:S04]  /*1260*/  HFMA2 R11, -RZ, RZ, 0, 0 ;  /* 0x00000000ff0b7431 */ /* 0x000fc800000001ff */
[----:B0-----:R-:W-:Y:S05]  /*1270*/  RET.REL.NODEC R10 `(_Z14float_to_colorP6uchar4PKf) ;  /* 0xffffffec0a607950 */ /* 0x001fea0003c3ffff */
.L_x_48:
        /* <DEDUP_REMOVED lines=16> */
.L_x_83:


//--------------------- .text._Z14float_to_colorPhPKf --------------------------
	.section	.text._Z14float_to_colorPhPKf,"ax",@progbits
	.align	128
        .global         _Z14float_to_colorPhPKf
        .type           _Z14float_to_colorPhPKf,@function
        .size           _Z14float_to_colorPhPKf,(.L_x_84 - _Z14float_to_colorPhPKf)
        .other          _Z14float_to_colorPhPKf,@"STO_CUDA_ENTRY STV_DEFAULT"
_Z14float_to_colorPhPKf:
.text._Z14float_to_colorPhPKf:
        /* <DEDUP_REMOVED lines=26> */
[----:B------:R-:W-:-:S03]  /*01a0*/  IMAD.MOV.U32 R7, RZ, RZ, 0x42700000 ;  /* 0x42700000ff077424 */ /* 0x000fc600078e00ff */
[C---:B------:R-:W-:Y:S02]  /*01b0*/  ISETP.GE.AND P1, PT, R6.reuse, -0x78, PT ;  /* 0xffffff880600780c */ /* 0x040fe40003f26270 */
[----:B------:R-:W-:Y:S02]  /*01c0*/  ISETP.GT.AND P0, PT, R6, 0xf0, PT ;  /* 0x000000f00600780c */ /* 0x000fe40003f04270 */
[----:B------:R-:W-:Y:S01]  /*01d0*/  SEL R5, R3, 0x78, !P1 ;  /* 0x0000007803057807 */ /* 0x000fe20004800000 */
[----:B------:R-:W-:-:S03]  /*01e0*/  FADD R3, R4, 1 ;  /* 0x3f80000004037421 */ /* 0x000fc60000000000 */
[----:B------:R-:W-:Y:S01]  /*01f0*/  SEL R5, R5, 0xffffff10, !P0 ;  /* 0xffffff1005057807 */ /* 0x000fe20004000000 */
[C---:B------:R-:W-:Y:S01]  /*0200*/  FADD R3, -R4.reuse, R3 ;  /* 0x0000000304037221 */ /* 0x040fe20000000100 */
[----:B------:R-:W-:-:S03]  /*0210*/  FSETP.GTU.AND P0, PT, R4, 0.5, PT ;  /* 0x3f0000000400780b */ /* 0x000fc60003f0c000 */
        /* <DEDUP_REMOVED lines=19> */
[----:B------:R-:W-:Y:S05]  /*0350*/  CALL.REL.NOINC `($__internal_2_$__cuda_sm3x_div_rn_noftz_f32_slowpath) ;  /* 0x0000000800387944 */ /* 0x000fea0003c00000 */
.L_x_52:
[----:B------:R-:W-:Y:S05]  /*0360*/  BSYNC.RECONVERGENT B1 ;  /* 0x0000000000017941 */ /* 0x000fea0003800200 */
.L_x_51:
[----:B------:R-:W-:Y:S01]  /*0370*/  FADD R3, R8, R3 ;  /* 0x0000000308037221 */ /* 0x000fe20000000000 */
[----:B------:R-:W-:Y:S06]  /*0380*/  BRA `(.L_x_53) ;  /* 0x0000000000607947 */ /* 0x000fec0003800000 */
.L_x_50:
        /* <DEDUP_REMOVED lines=12> */
[----:B------:R-:W-:Y:S01]  /*0450*/  FMUL R3, R0, R5 ;  /* 0x0000000500037220 */ /* 0x000fe20000400000 */
[----:B------:R-:W-:-:S03]  /*0460*/  FFMA R0, R11, R4, 0.016666667535901069641 ;  /* 0x3c8888890b007423 */ /* 0x000fc60000000004 */
[----:B------:R-:W0:Y:S01]  /*0470*/  FCHK P0, R3, 60 ;  /* 0x4270000003007902 */ /* 0x000e220000000000 */
[----:B------:R-:W-:-:S04]  /*0480*/  FFMA R4, R0, R3, RZ ;  /* 0x0000000300047223 */ /* 0x000fc800000000ff */
[----:B------:R-:W-:-:S04]  /*0490*/  FFMA R5, R4, -60, R3 ;  /* 0xc270000004057823 */ /* 0x000fc80000000003 */
[----:B------:R-:W-:Y:S01]  /*04a0*/  FFMA R5, R0, R5, R4 ;  /* 0x0000000500057223 */ /* 0x000fe20000000004 */
[----:B0-----:R-:W-:Y:S06]  /*04b0*/  @!P0 BRA `(.L_x_55) ;  /* 0x00000000000c8947 */ /* 0x001fec0003800000 */
[----:B------:R-:W-:-:S07]  /*04c0*/  MOV R10, 0x4e0 ;  /* 0x000004e0000a7802 */ /* 0x000fce0000000f00 */
[----:B------:R-:W-:Y:S05]  /*04d0*/  CALL.REL.NOINC `($__internal_2_$__cuda_sm3x_div_rn_noftz_f32_slowpath) ;  /* 0x0000000400d87944 */ /* 0x000fea0003c00000 */
[----:B------:R-:W-:-:S07]  /*04e0*/  IMAD.MOV.U32 R5, RZ, RZ, R3 ;  /* 0x000000ffff057224 */ /* 0x000fce00078e0003 */
.L_x_55:
[----:B------:R-:W-:Y:S05]  /*04f0*/  BSYNC.RECONVERGENT B1 ;  /* 0x0000000000017941 */ /* 0x000fea0003800200 */
.L_x_54:
[----:B------:R-:W-:-:S07]  /*0500*/  FADD R3, R8, R5 ;  /* 0x0000000508037221 */ /* 0x000fce0000000000 */
.L_x_53:
[----:B------:R-:W-:Y:S05]  /*0510*/  BSYNC.RECONVERGENT B0 ;  /* 0x0000000000007941 */ /* 0x000fea0003800200 */
.L_x_49:
[----:B------:R-:W0:Y:S01]  /*0520*/  LDCU.64 UR6, c[0x0][0x380] ;  /* 0x00007000ff0677ac */ /* 0x000e220008000a00 */
[----:B------:R-:W-:Y:S01]  /*0530*/  FMUL R0, R3, 255 ;  /* 0x437f000003007820 */ /* 0x000fe20000400000 */
[----:B------:R-:W-:Y:S01]  /*0540*/  SHF.L.U32 R2, R2, 0x2, RZ ;  /* 0x0000000202027819 */ /* 0x000fe200000006ff */
[----:B------:R-:W-:Y:S01]  /*0550*/  VIADD R11, R6, 0x168 ;  /* 0x00000168060b7836 */ /* 0x000fe20000000000 */
[----:B------:R-:W-:Y:S01]  /*0560*/  BSSY.RECONVERGENT B0, `(.L_x_56) ;  /* 0x0000033000007945 */ /* 0x000fe20003800200 */
[----:B------:R-:W1:Y:S01]  /*0570*/  F2I.U32.TRUNC.NTZ R3, R0 ;  /* 0x0000000000037305 */ /* 0x000e62000020f000 */
[----:B0-----:R-:W-:-:S04]  /*0580*/  IADD3 R4, P0, PT, R2, UR6, RZ ;  /* 0x0000000602047c10 */ /* 0x001fc8000ff1e0ff */
[----:B------:R-:W-:Y:S02]  /*0590*/  LEA.HI.X.SX32 R5, R2, UR7, 0x1, P0 ;  /* 0x0000000702057c11 */ /* 0x000fe400080f0eff */
[----:B------:R-:W-:-:S03]  /*05a0*/  ISETP.GE.AND P0, PT, R6, RZ, PT ;  /* 0x000000ff0600720c */ /* 0x000fc60003f06270 */
[----:B-1----:R0:W-:Y:S01]  /*05b0*/  STG.E.U8 desc[UR4][R4.64], R3 ;  /* 0x0000000304007986 */ /* 0x0021e2000c101104 */
[----:B------:R-:W-:-:S04]  /*05c0*/  SEL R11, R11, R6, !P0 ;  /* 0x000000060b0b7207 */ /* 0x000fc80004000000 */
[----:B------:R-:W-:-:S13]  /*05d0*/  ISETP.GT.AND P0, PT, R11, 0x3b, PT ;  /* 0x0000003b0b00780c */ /* 0x000fda0003f04270 */
[----:B0-----:R-:W-:Y:S05]  /*05e0*/  @P0 BRA `(.L_x_57) ;  /* 0x0000000000480947 */ /* 0x001fea0003800000 */
[----:B------:R-:W-:Y:S01]  /*05f0*/  I2FP.F32.S32 R11, R11 ;  /* 0x0000000b000b7245 */ /* 0x000fe20000201400 */
[----:B------:R-:W-:Y:S01]  /*0600*/  FADD R0, R9, -R8 ;  /* 0x8000000809007221 */ /* 0x000fe20000000000 */
[----:B------:R-:W-:Y:S01]  /*0610*/  IMAD.MOV.U32 R2, RZ, RZ, 0x3c888889 ;  /* 0x3c888889ff027424 */ /* 0x000fe200078e00ff */
[----:B------:R-:W-:Y:S02]  /*0620*/  BSSY.RECONVERGENT B1, `(.L_x_58) ;  /* 0x000000c000017945 */ /* 0x000fe40003800200 */
        /* <DEDUP_REMOVED lines=8> */
[----:B------:R-:W-:-:S07]  /*06b0*/  MOV R10, 0x6d0 ;  /* 0x000006d0000a7802 */ /* 0x000fce0000000f00 */
[----:B------:R-:W-:Y:S05]  /*06c0*/  CALL.REL.NOINC `($__internal_2_$__cuda_sm3x_div_rn_noftz_f32_slowpath) ;  /* 0x00000004005c7944 */ /* 0x000fea0003c00000 */
[----:B------:R-:W-:-:S07]  /*06d0*/  MOV R11, R3 ;  /* 0x00000003000b7202 */ /* 0x000fce0000000f00 */
.L_x_59:
[----:B------:R-:W-:Y:S05]  /*06e0*/  BSYNC.RECONVERGENT B1 ;  /* 0x0000000000017941 */ /* 0x000fea0003800200 */
.L_x_58:
[----:B------:R-:W-:Y:S01]  /*06f0*/  FADD R0, R8, R11 ;  /* 0x0000000b08007221 */ /* 0x000fe20000000000 */
[----:B------:R-:W-:Y:S06]  /*0700*/  BRA `(.L_x_60) ;  /* 0x0000000000607947 */ /* 0x000fec0003800000 */
.L_x_57:
        /* <DEDUP_REMOVED lines=21> */
[----:B------:R-:W-:-:S07]  /*0860*/  MOV R11, R3 ;  /* 0x00000003000b7202 */ /* 0x000fce0000000f00 */
.L_x_62:
[----:B------:R-:W-:Y:S05]  /*0870*/  BSYNC.RECONVERGENT B1 ;  /* 0x0000000000017941 */ /* 0x000fea0003800200 */
.L_x_61:
[----:B------:R-:W-:-:S07]  /*0880*/  FADD R0, R8, R11 ;  /* 0x0000000b08007221 */ /* 0x000fce0000000000 */
.L_x_60:
[----:B------:R-:W-:Y:S05]  /*0890*/  BSYNC.RECONVERGENT B0 ;  /* 0x0000000000007941 */ /* 0x000fea0003800200 */
.L_x_56:
[----:B------:R-:W-:Y:S01]  /*08a0*/  FMUL R0, R0, 255 ;  /* 0x437f000000007820 */ /* 0x000fe20000400000 */
[C---:B------:R-:W-:Y:S01]  /*08b0*/  ISETP.GE.AND P0, PT, R6.reuse, 0x78, PT ;  /* 0x000000780600780c */ /* 0x040fe20003f06270 */
[C---:B------:R-:W-:Y:S01]  /*08c0*/  VIADD R2, R6.reuse, 0xf0 ;  /* 0x000000f006027836 */ /* 0x040fe20000000000 */
[----:B------:R-:W-:Y:S01]  /*08d0*/  BSSY.RECONVERGENT B0, `(.L_x_63) ;  /* 0x0000030000007945 */ /* 0x000fe20003800200 */
[----:B------:R-:W0:Y:S10]  /*08e0*/  F2I.U32.TRUNC.NTZ R3, R0 ;  /* 0x0000000000037305 */ /* 0x000e34000020f000 */
[----:B------:R-:W-:-:S04]  /*08f0*/  @P0 IADD3 R2, PT, PT, R6, -0x78, RZ ;  /* 0xffffff8806020810 */ /* 0x000fc80007ffe0ff */
[----:B------:R-:W-:Y:S01]  /*0900*/  ISETP.GT.AND P0, PT, R2, 0x3b, PT ;  /* 0x0000003b0200780c */ /* 0x000fe20003f04270 */
[----:B0-----:R0:W-:-:S12]  /*0910*/  STG.E.U8 desc[UR4][R4.64+0x1], R3 ;  /* 0x0000010304007986 */ /* 0x0011d8000c101104 */
        /* <DEDUP_REMOVED lines=13> */
[----:B------:R-:W-:Y:S02]  /*09f0*/  MOV R3, R6 ;  /* 0x0000000600037202 */ /* 0x000fe40000000f00 */
[----:B------:R-:W-:-:S07]  /*0a00*/  MOV R10, 0xa20 ;  /* 0x00000a20000a7802 */ /* 0x000fce0000000f00 */
[----:B------:R-:W-:Y:S05]  /*0a10*/  CALL.REL.NOINC `($__internal_2_$__cuda_sm3x_div_rn_noftz_f32_slowpath) ;  /* 0x0000000000887944 */ /* 0x000fea0003c00000 */
.L_x_66:
[----:B------:R-:W-:Y:S05]  /*0a20*/  BSYNC.RECONVERGENT B1 ;  /* 0x0000000000017941 */ /* 0x000fea0003800200 */
.L_x_65:
[----:B------:R-:W-:Y:S01]  /*0a30*/  FADD R3, R8, R3 ;  /* 0x0000000308037221 */ /* 0x000fe20000000000 */
[----:B------:R-:W-:Y:S06]  /*0a40*/  BRA `(.L_x_67) ;  /* 0x0000000000607947 */ /* 0x000fec0003800000 */
.L_x_64:
        /* <DEDUP_REMOVED lines=19> */
[----:B------:R-:W-:Y:S02]  /*0b80*/  MOV R3, R6 ;  /* 0x0000000600037202 */ /* 0x000fe40000000f00 */
[----:B------:R-:W-:-:S07]  /*0b90*/  MOV R10, 0xbb0 ;  /* 0x00000bb0000a7802 */ /* 0x000fce0000000f00 */
[----:B------:R-:W-:Y:S05]  /*0ba0*/  CALL.REL.NOINC `($__internal_2_$__cuda_sm3x_div_rn_noftz_f32_slowpath) ;  /* 0x0000000000247944 */ /* 0x000fea0003c00000 */
.L_x_69:
[----:B------:R-:W-:Y:S05]  /*0bb0*/  BSYNC.RECONVERGENT B1 ;  /* 0x0000000000017941 */ /* 0x000fea0003800200 */
.L_x_68:
[----:B------:R-:W-:-:S07]  /*0bc0*/  FADD R3, R8, R3 ;  /* 0x0000000308037221 */ /* 0x000fce0000000000 */
.L_x_67:
[----:B------:R-:W-:Y:S05]  /*0bd0*/  BSYNC.RECONVERGENT B0 ;  /* 0x0000000000007941 */ /* 0x000fea0003800200 */
.L_x_63:
[----:B------:R-:W-:Y:S01]  /*0be0*/  FMUL R3, R3, 255 ;  /* 0x437f000003037820 */ /* 0x000fe20000400000 */
[----:B------:R-:W-:-:S05]  /*0bf0*/  IMAD.MOV.U32 R2, RZ, RZ, 0xff ;  /* 0x000000ffff027424 */ /* 0x000fca00078e00ff */
[----:B------:R-:W0:Y:S01]  /*0c00*/  F2I.U32.TRUNC.NTZ R3, R3 ;  /* 0x0000000300037305 */ /* 0x000e22000020f000 */
[----:B------:R-:W-:Y:S04]  /*0c10*/  STG.E.U8 desc[UR4][R4.64+0x3], R2 ;  /* 0x0000030204007986 */ /* 0x000fe8000c101104 */
[----:B0-----:R-:W-:Y:S01]  /*0c20*/  STG.E.U8 desc[UR4][R4.64+0x2], R3 ;  /* 0x0000020304007986 */ /* 0x001fe2000c101104 */
[----:B------:R-:W-:Y:S05]  /*0c30*/  EXIT ;  /* 0x000000000000794d */ /* 0x000fea0003800000 */
        .weak           $__internal_2_$__cuda_sm3x_div_rn_noftz_f32_slowpath
        .type           $__internal_2_$__cuda_sm3x_div_rn_noftz_f32_slowpath,@function
        .size           $__internal_2_$__cuda_sm3x_div_rn_noftz_f32_slowpath,(.L_x_84 - $__internal_2_$__cuda_sm3x_div_rn_noftz_f32_slowpath)
$__internal_2_$__cuda_sm3x_div_rn_noftz_f32_slowpath:
[----:B------:R-:W-:Y:S01]  /*0c40*/  SHF.R.U32.HI R12, RZ, 0x17, R7 ;  /* 0x00000017ff0c7819 */ /* 0x000fe20000011607 */
[----:B------:R-:W-:Y:S01]  /*0c50*/  BSSY.RECONVERGENT B2, `(.L_x_70) ;  /* 0x0000064000027945 */ /* 0x000fe20003800200 */
[----:B------:R-:W-:Y:S01]  /*0c60*/  SHF.R.U32.HI R0, RZ, 0x17, R3 ;  /* 0x00000017ff007819 */ /* 0x000fe20000011603 */
[----:B------:R-:W-:Y:S01]  /*0c70*/  HFMA2 R14, -RZ, RZ, 3.21875, 0 ;  /* 0x42700000ff0e7431 */ /* 0x000fe200000001ff */
[----:B------:R-:W-:Y:S02]  /*0c80*/  LOP3.LUT R12, R12, 0xff, RZ, 0xc0, !PT ;  /* 0x000000ff0c0c7812 */ /* 0x000fe400078ec0ff */
[----:B------:R-:W-:Y:S02]  /*0c90*/  LOP3.LUT R16, R0, 0xff, RZ, 0xc0, !PT ;  /* 0x000000ff00107812 */ /* 0x000fe400078ec0ff */
[----:B------:R-:W-:-:S03]  /*0ca0*/  IADD3 R13, PT, PT, R12, -0x1, RZ ;  /* 0xffffffff0c0d7810 */ /* 0x000fc60007ffe0ff */
[----:B------:R-:W-:Y:S01]  /*0cb0*/  VIADD R15, R16, 0xffffffff ;  /* 0xffffffff100f7836 */ /* 0x000fe20000000000 */
[----:B------:R-:W-:-:S04]  /*0cc0*/  ISETP.GT.U32.AND P0, PT, R13, 0xfd, PT ;  /* 0x000000fd0d00780c */ /* 0x000fc80003f04070 */
[----:B------:R-:W-:-:S13]  /*0cd0*/  ISETP.GT.U32.OR P0, PT, R15, 0xfd, P0 ;  /* 0x000000fd0f00780c */ /* 0x000fda0000704470 */
[----:B------:R-:W-:Y:S01]  /*0ce0*/  @!P0 IMAD.MOV.U32 R11, RZ, RZ, RZ ;  /* 0x000000ffff0b8224 */ /* 0x000fe200078e00ff */
[----:B------:R-:W-:Y:S06]  /*0cf0*/  @!P0 BRA `(.L_x_71) ;  /* 0x0000000000608947 */ /* 0x000fec0003800000 */
[----:B------:R-:W-:Y:S02]  /*0d00*/  MOV R0, 0x42700000 ;  /* 0x4270000000007802 */ /* 0x000fe40000000f00 */
[----:B------:R-:W-:Y:S02]  /*0d10*/  FSETP.GTU.FTZ.AND P0, PT, |R3|, +INF , PT ;  /* 0x7f8000000300780b */ /* 0x000fe40003f1c200 */
        /* <DEDUP_REMOVED lines=17> */
[----:B------:R-:W-:Y:S01]  /*0e30*/  @P0 IMAD.MOV.U32 R11, RZ, RZ, RZ ;  /* 0x000000ffff0b0224 */ /* 0x000fe200078e00ff */
[----:B------:R-:W-:Y:S01]  /*0e40*/  @!P0 MOV R11, 0xffffffc0 ;  /* 0xffffffc0000b8802 */ /* 0x000fe20000000f00 */
[----:B------:R-:W-:Y:S01]  /*0e50*/  @!P0 FFMA R3, R3, 1.84467440737095516160e+19, RZ ;  /* 0x5f80000003038823 */ /* 0x000fe200000000ff */
[----:B------:R-:W-:-:S03]  /*0e60*/  @!P1 FFMA R14, R0, 1.84467440737095516160e+19, RZ ;  /* 0x5f800000000e9823 */ /* 0x000fc600000000ff */
[----:B------:R-:W-:-:S07]  /*0e70*/  @!P1 VIADD R11, R11, 0x40 ;  /* 0x000000400b0b9836 */ /* 0x000fce0000000000 */
.L_x_71:
[----:B------:R-:W-:Y:S01]  /*0e80*/  LEA R13, R12, 0xc0800000, 0x17 ;  /* 0xc08000000c0d7811 */ /* 0x000fe200078eb8ff */
[----:B------:R-:W-:Y:S03]  /*0e90*/  BSSY.RECONVERGENT B3, `(.L_x_76) ;  /* 0x0000036000037945 */ /* 0x000fe60003800200 */
[----:B------:R-:W-:Y:S01]  /*0ea0*/  IADD3 R14, PT, PT, -R13, R14, RZ ;  /* 0x0000000e0d0e7210 */ /* 0x000fe20007ffe1ff */
[----:B------:R-:W-:-:S03]  /*0eb0*/  VIADD R13, R16, 0xffffff81 ;  /* 0xffffff81100d7836 */ /* 0x000fc60000000000 */
[----:B------:R-:W0:Y:S01]  /*0ec0*/  MUFU.RCP R15, R14 ;  /* 0x0000000e000f7308 */ /* 0x000e220000001000 */
[----:B------:R-:W-:Y:S01]  /*0ed0*/  FADD.FTZ R17, -R14, -RZ ;  /* 0x800000ff0e117221 */ /* 0x000fe20000010100 */
[C---:B------:R-:W-:Y:S01]  /*0ee0*/  IMAD R0, R13.reuse, -0x800000, R3 ;  /* 0xff8000000d007824 */ /* 0x040fe200078e0203 */
[----:B------:R-:W-:-:S04]  /*0ef0*/  IADD3 R12, PT, PT, R13, 0x7f, -R12 ;  /* 0x0000007f0d0c7810 */ /* 0x000fc80007ffe80c */
[----:B------:R-:W-:Y:S01]  /*0f00*/  IADD3 R12, PT, PT, R12, R11, RZ ;  /* 0x0000000b0c0c7210 */ /* 0x000fe20007ffe0ff */
        /* <DEDUP_REMOVED lines=9> */
[----:B------:R-:W-:-:S05]  /*0fa0*/  IMAD.IADD R13, R3, 0x1, R12 ;  /* 0x00000001030d7824 */ /* 0x000fca00078e020c */
[----:B------:R-:W-:-:S04]  /*0fb0*/  IADD3 R3, PT, PT, R13, -0x1, RZ ;  /* 0xffffffff0d037810 */ /* 0x000fc80007ffe0ff */
        /* <DEDUP_REMOVED lines=15> */
[----:B------:R-:W-:Y:S02]  /*10b0*/  ISETP.NE.AND P1, PT, R13, RZ, PT ;  /* 0x000000ff0d00720c */ /* 0x000fe40003f25270 */
[----:B------:R-:W-:-:S02]  /*10c0*/  LOP3.LUT R11, R11, 0x800000, RZ, 0xfc, !PT ;  /* 0x008000000b0b7812 */ /* 0x000fc400078efcff */
[----:B------:R-:W-:Y:S02]  /*10d0*/  IADD3 R13, PT, PT, -R13, RZ, RZ ;  /* 0x000000ff0d0d7210 */ /* 0x000fe40007ffe1ff */
[----:B------:R-:W-:Y:S02]  /*10e0*/  SHF.L.U32 R14, R11, R14, RZ ;  /* 0x0000000e0b0e7219 */ /* 0x000fe400000006ff */
[----:B------:R-:W-:Y:S02]  /*10f0*/  FSETP.NEU.FTZ.AND P0, PT, R3, R12, PT ;  /* 0x0000000c0300720b */ /* 0x000fe40003f1d000 */
[----:B------:R-:W-:Y:S02]  /*1100*/  SEL R12, R13, RZ, P2 ;  /* 0x000000ff0d0c7207 */ /* 0x000fe40001000000 */
[----:B------:R-:W-:Y:S02]  /*1110*/  ISETP.NE.AND P1, PT, R14, RZ, P1 ;  /* 0x000000ff0e00720c */ /* 0x000fe40000f25270 */
[----:B------:R-:W-:-:S02]  /*1120*/  SHF.R.U32.HI R12, RZ, R12, R11 ;  /* 0x0000000cff0c7219 */ /* 0x000fc4000001160b */
[----:B------:R-:W-:Y:S02]  /*1130*/  PLOP3.LUT P0, PT, P0, P1, PT, 0xf8, 0x8f ;  /* 0x00000000008f781c */ /* 0x000fe40000703f70 */
[----:B------:R-:W-:Y:S02]  /*1140*/  SHF.R.U32.HI R14, RZ, 0x1, R12 ;  /* 0x00000001ff0e7819 */ /* 0x000fe4000001160c */
[----:B------:R-:W-:-:S04]  /*1150*/  SEL R3, RZ, 0x1, !P0 ;  /* 0x00000001ff037807 */ /* 0x000fc80004000000 */
[----:B------:R-:W-:-:S04]  /*1160*/  LOP3.LUT R3, R3, 0x1, R14, 0xf8, !PT ;  /* 0x0000000103037812 */ /* 0x000fc800078ef80e */
[----:B------:R-:W-:-:S05]  /*1170*/  LOP3.LUT R3, R3, R12, RZ, 0xc0, !PT ;  /* 0x0000000c03037212 */ /* 0x000fca00078ec0ff */
[----:B------:R-:W-:-:S05]  /*1180*/  IMAD.IADD R3, R14, 0x1, R3 ;  /* 0x000000010e037824 */ /* 0x000fca00078e0203 */
[----:B------:R-:W-:Y:S01]  /*1190*/  LOP3.LUT R0, R3, R0, RZ, 0xfc, !PT ;  /* 0x0000000003007212 */ /* 0x000fe200078efcff */
[----:B------:R-:W-:Y:S06]  /*11a0*/  BRA `(.L_x_79) ;  /* 0x0000000000107947 */ /* 0x000fec0003800000 */
.L_x_78:
[----:B------:R-:W-:-:S04]  /*11b0*/  LOP3.LUT R0, R0, 0x80000000, RZ, 0xc0, !PT ;  /* 0x8000000000007812 */ /* 0x000fc800078ec0ff */
[----:B------:R-:W-:Y:S01]  /*11c0*/  LOP3.LUT R0, R0, 0x7f800000, RZ, 0xfc, !PT ;  /* 0x7f80000000007812 */ /* 0x000fe200078efcff */
[----:B------:R-:W-:Y:S06]  /*11d0*/  BRA `(.L_x_79) ;  /* 0x0000000000047947 */ /* 0x000fec0003800000 */
.L_x_77:
[----:B------:R-:W-:-:S07]  /*11e0*/  LEA R0, R12, R0, 0x17 ;  /* 0x000000000c007211 */ /* 0x000fce00078eb8ff */
.L_x_79:
[----:B------:R-:W-:Y:S05]  /*11f0*/  BSYNC.RECONVERGENT B3 ;  /* 0x0000000000037941 */ /* 0x000fea0003800200 */
.L_x_76:
[----:B------:R-:W-:Y:S05]  /*1200*/  BRA `(.L_x_80) ;  /* 0x0000000000207947 */ /* 0x000fea0003800000 */
.L_x_75:
[----:B------:R-:W-:-:S04]  /*1210*/  LOP3.LUT R0, R14, 0x80000000, R3, 0x48, !PT ;  /* 0x800000000e007812 */ /* 0x000fc800078e4803 */
[----:B------:R-:W-:Y:S01]  /*1220*/  LOP3.LUT R0, R0, 0x7f800000, RZ, 0xfc, !PT ;  /* 0x7f80000000007812 */ /* 0x000fe200078efcff */
[----:B------:R-:W-:Y:S06]  /*1230*/  BRA `(.L_x_80) ;  /* 0x0000000000147947 */ /* 0x000fec0003800000 */
.L_x_74:
[----:B------:R-:W-:Y:S01]  /*1240*/  LOP3.LUT R0, R14, 0x80000000, R3, 0x48, !PT ;  /* 0x800000000e007812 */ /* 0x000fe200078e4803 */
[----:B------:R-:W-:Y:S06]  /*1250*/  BRA `(.L_x_80) ;  /* 0x00000000000c7947 */ /* 0x000fec0003800000 */
.L_x_73:
[----:B------:R-:W0:Y:S01]  /*1260*/  MUFU.RSQ R0, -QNAN ;  /* 0xffc0000000007908 */ /* 0x000e220000001400 */
[----:B------:R-:W-:Y:S05]  /*1270*/  BRA `(.L_x_80) ;  /* 0x0000000000047947 */ /* 0x000fea0003800000 */
.L_x_72:
[----:B------:R-:W-:-:S07]  /*1280*/  FADD.FTZ R0, R3, R0 ;  /* 0x0000000003007221 */ /* 0x000fce0000010000 */
.L_x_80:
[----:B------:R-:W-:Y:S05]  /*1290*/  BSYNC.RECONVERGENT B2 ;  /* 0x0000000000027941 */ /* 0x000fea0003800200 */
.L_x_70:
[----:B------:R-:W-:Y:S02]  /*12a0*/  HFMA2 R11, -RZ, RZ, 0, 0 ;  /* 0x00000000ff0b7431 */ /* 0x000fe400000001ff */
[----:B0-----:R-:W-:Y:S02]  /*12b0*/  IMAD.MOV.U32 R3, RZ, RZ, R0 ;  /* 0x000000ffff037224 */ /* 0x001fe400078e0000 */
[----:B------:R-:W-:Y:S05]  /*12c0*/  RET.REL.NODEC R10 `(_Z14float_to_colorPhPKf) ;  /* 0xffffffec0a4c7950 */ /* 0x000fea0003c3ffff */
.L_x_81:
        /* <DEDUP_REMOVED lines=11> */
.L_x_84:


//--------------------- .nv.shared.reserved.0     --------------------------
	.section	.nv.shared.reserved.0,"aw",@nobits
	.weak		__nv_reservedSMEM_offset_0_alias
	.size		__nv_reservedSMEM_offset_0_alias, 0, 64
	.other		__nv_reservedSMEM_offset_0_alias,@"STO_CUDA_RESERVED_SHARED STV_DEFAULT"
__nv_reservedSMEM_offset_0_alias:
	.zero		0
	.zero		64


//--------------------- .nv.constant0._Z9kernel_v1PiS_S_ --------------------------
	.section	.nv.constant0._Z9kernel_v1PiS_S_,"a",@progbits
	.sectionflags	@""
	.align	4
.nv.constant0._Z9kernel_v1PiS_S_:
	.zero		920


//--------------------- .nv.constant0._Z14float_to_colorP6uchar4PKf --------------------------
	.section	.nv.constant0._Z14float_to_colorP6uchar4PKf,"a",@progbits
	.sectionflags	@""
	.align	4
.nv.constant0._Z14float_to_colorP6uchar4PKf:
	.zero		912


//--------------------- .nv.constant0._Z14float_to_colorPhPKf --------------------------
	.section	.nv.constant0._Z14float_to_colorPhPKf,"a",@progbits
	.sectionflags	@""
	.align	4
.nv.constant0._Z14float_to_colorPhPKf:
	.zero		912


//--------------------- SYMBOLS --------------------------

	.type		.nv.reservedSmem.offset0,@object
	.size		.nv.reservedSmem.offset0,0x4
